	.target	sm_100a

	.elftype	@"ET_EXEC"


//--------------------- .note.nv.tkinfo           --------------------------
	.section	.note.nv.tkinfo,"",@"SHT_NOTE"
	.sectionflags	@"SHF_NOTE_NV_TKINFO"
	.tkinfo
        /*0018*/ 	.word	0x00000002
        /*0030*/ 	.string	""
        /*0030*/ 	.string	"ptxas"
        /*0030*/ 	.string	"Cuda compilation tools, release 13.0, V13.0.88"
        /*0030*/ 	.string	"Build cuda_13.0.r13.0/compiler.36424714_0"
        /*0030*/ 	.string	"-arch sm_100a -m 64 "



//--------------------- .note.nv.cuinfo           --------------------------
	.section	.note.nv.cuinfo,"",@"SHT_NOTE"
	.sectionflags	@"SHF_NOTE_NV_CUINFO"
        /*0018*/ 	.short	0x0002
        /*001a*/ 	.short	0x0064
        /*001c*/ 	.short	0x0082
	.zero		2


//--------------------- .nv.info                  --------------------------
	.section	.nv.info,"",@"SHT_CUDA_INFO"
	.align	4


	//----- nvinfo : EIATTR_REGCOUNT
	.align		4
        /*0000*/ 	.byte	0x04, 0x2f
        /*0002*/ 	.short	(.L_19 - .L_18)
	.align		4
.L_18:
        /*0004*/ 	.word	index@(_ZN7cutlass13device_kernelINS_4gemm6kernel13GemmUniversalIN4cute5tupleIJiiiiEEENS1_10collective13CollectiveMmaINS1_35MainloopSm100TmaUmmaWarpSpecializedILi6ELi2ELi4ENS5_IJNS4_1CILi4EEESB_NSA_ILi1EEEEEEEENS5_IJNSA_ILi128EEESF_SF_EEENS_6half_tENS5_IJlSC_lEEESH_SI_NS4_8TiledMMAINS4_8MMA_AtomIJNS4_26SM100_MMA_F16BF16_2x1SM_SSISH_SH_fLi128ELi128ELNS4_4UMMA5MajorE0ELSN_0ELNSM_7ScaleInE0ELSO_0EEEEEENS4_6LayoutINS5_IJSC_SC_SC_EEENS5_IJNSA_ILi0EEEST_ST_EEEEENS5_IJNS4_10UnderscoreESW_SW_EEEEENS4_28SM100_TMA_2SM_LOAD_MULTICASTENS4_14ComposedLayoutINS4_7SwizzleILi3ELi4ELi3EEENS4_18smem_ptr_flag_bitsILi16EEENSR_INS5_IJNSA_ILi8EEENSA_ILi64EEEEEENS5_IJS16_SC_EEEEEEEvNS4_8identityESZ_S1A_vS1B_EENS_8epilogue10collective18CollectiveEpilogueINS1D_23Sm100TmaWarpSpecializedILi4ELi2ELi16ELb1ELb0EEEJNS5_IJS16_SF_SF_EEENS5_IJNSR_IS16_SC_EENSR_INS5_IJNSA_ILi16EEENSA_ILi2EEEEEENS5_IJSC_S16_EEEEEEEESH_SI_SH_SI_NS1D_6fusion15FusionCallbacksIS1H_NS1Q_17LinearCombinationISH_fSH_fLNS_15FloatRoundStyleE2EEES1I_S1P_JEEENS4_5SM1004TMEM4LOAD26SM100_TMEM_LOAD_32dp32b16xENS4_13SM90_TMA_LOADENS10_INS11_ILi1ELi4ELi3EEES14_NSR_INS5_IJS15_S1K_EEENS5_IJS1K_SC_EEEEEEENS4_39AutoVectorizingCopyWithAssumedAlignmentILi128EEENS4_14SM90_TMA_STOREES25_S27_S27_EEEvvEEEEvNT_6ParamsE)
        /*0008*/ 	.word	0x00000045


	//----- nvinfo : EIATTR_FRAME_SIZE
	.align		4
.L_19:
        /*000c*/ 	.byte	0x04, 0x11
        /*000e*/ 	.short	(.L_21 - .L_20)
	.align		4
.L_20:
        /*0010*/ 	.word	index@($__internal_2_$__cuda_sm10x_tcgen05_guardrail_trap_unallocated_columns_being_dealloced)
        /*0014*/ 	.word	0x00000000


	//----- nvinfo : EIATTR_FRAME_SIZE
	.align		4
.L_21:
        /*0018*/ 	.byte	0x04, 0x11
        /*001a*/ 	.short	(.L_23 - .L_22)
	.align		4
.L_22:
        /*001c*/ 	.word	index@($__internal_1_$__cuda_sm10x_tcgen05_guardrail_trap_phase_invalid_during_alloc)
        /*0020*/ 	.word	0x00000000


	//----- nvinfo : EIATTR_FRAME_SIZE
	.align		4
.L_23:
        /*0024*/ 	.byte	0x04, 0x11
        /*0026*/ 	.short	(.L_25 - .L_24)
	.align		4
.L_24:
        /*0028*/ 	.word	index@($__internal_0_$__cuda_sm10x_tcgen05_guardrail_trap_col_being_dealloced_not_returned_by_alloc)
        /*002c*/ 	.word	0x00000000


	//----- nvinfo : EIATTR_FRAME_SIZE
	.align		4
.L_25:
        /*0030*/ 	.byte	0x04, 0x11
        /*0032*/ 	.short	(.L_27 - .L_26)
	.align		4
.L_26:
        /*0034*/ 	.word	index@(_ZN7cutlass13device_kernelINS_4gemm6kernel13GemmUniversalIN4cute5tupleIJiiiiEEENS1_10collective13CollectiveMmaINS1_35MainloopSm100TmaUmmaWarpSpecializedILi6ELi2ELi4ENS5_IJNS4_1CILi4EEESB_NSA_ILi1EEEEEEEENS5_IJNSA_ILi128EEESF_SF_EEENS_6half_tENS5_IJlSC_lEEESH_SI_NS4_8TiledMMAINS4_8MMA_AtomIJNS4_26SM100_MMA_F16BF16_2x1SM_SSISH_SH_fLi128ELi128ELNS4_4UMMA5MajorE0ELSN_0ELNSM_7ScaleInE0ELSO_0EEEEEENS4_6LayoutINS5_IJSC_SC_SC_EEENS5_IJNSA_ILi0EEEST_ST_EEEEENS5_IJNS4_10UnderscoreESW_SW_EEEEENS4_28SM100_TMA_2SM_LOAD_MULTICASTENS4_14ComposedLayoutINS4_7SwizzleILi3ELi4ELi3EEENS4_18smem_ptr_flag_bitsILi16EEENSR_INS5_IJNSA_ILi8EEENSA_ILi64EEEEEENS5_IJS16_SC_EEEEEEEvNS4_8identityESZ_S1A_vS1B_EENS_8epilogue10collective18CollectiveEpilogueINS1D_23Sm100TmaWarpSpecializedILi4ELi2ELi16ELb1ELb0EEEJNS5_IJS16_SF_SF_EEENS5_IJNSR_IS16_SC_EENSR_INS5_IJNSA_ILi16EEENSA_ILi2EEEEEENS5_IJSC_S16_EEEEEEEESH_SI_SH_SI_NS1D_6fusion15FusionCallbacksIS1H_NS1Q_17LinearCombinationISH_fSH_fLNS_15FloatRoundStyleE2EEES1I_S1P_JEEENS4_5SM1004TMEM4LOAD26SM100_TMEM_LOAD_32dp32b16xENS4_13SM90_TMA_LOADENS10_INS11_ILi1ELi4ELi3EEES14_NSR_INS5_IJS15_S1K_EEENS5_IJS1K_SC_EEEEEEENS4_39AutoVectorizingCopyWithAssumedAlignmentILi128EEENS4_14SM90_TMA_STOREES25_S27_S27_EEEvvEEEEvNT_6ParamsE)
        /*0038*/ 	.word	0x00000000


	//----- nvinfo : EIATTR_MIN_STACK_SIZE
	.align		4
.L_27:
        /*003c*/ 	.byte	0x04, 0x12
        /*003e*/ 	.short	(.L_29 - .L_28)
	.align		4
.L_28:
        /*0040*/ 	.word	index@(_ZN7cutlass13device_kernelINS_4gemm6kernel13GemmUniversalIN4cute5tupleIJiiiiEEENS1_10collective13CollectiveMmaINS1_35MainloopSm100TmaUmmaWarpSpecializedILi6ELi2ELi4ENS5_IJNS4_1CILi4EEESB_NSA_ILi1EEEEEEEENS5_IJNSA_ILi128EEESF_SF_EEENS_6half_tENS5_IJlSC_lEEESH_SI_NS4_8TiledMMAINS4_8MMA_AtomIJNS4_26SM100_MMA_F16BF16_2x1SM_SSISH_SH_fLi128ELi128ELNS4_4UMMA5MajorE0ELSN_0ELNSM_7ScaleInE0ELSO_0EEEEEENS4_6LayoutINS5_IJSC_SC_SC_EEENS5_IJNSA_ILi0EEEST_ST_EEEEENS5_IJNS4_10UnderscoreESW_SW_EEEEENS4_28SM100_TMA_2SM_LOAD_MULTICASTENS4_14ComposedLayoutINS4_7SwizzleILi3ELi4ELi3EEENS4_18smem_ptr_flag_bitsILi16EEENSR_INS5_IJNSA_ILi8EEENSA_ILi64EEEEEENS5_IJS16_SC_EEEEEEEvNS4_8identityESZ_S1A_vS1B_EENS_8epilogue10collective18CollectiveEpilogueINS1D_23Sm100TmaWarpSpecializedILi4ELi2ELi16ELb1ELb0EEEJNS5_IJS16_SF_SF_EEENS5_IJNSR_IS16_SC_EENSR_INS5_IJNSA_ILi16EEENSA_ILi2EEEEEENS5_IJSC_S16_EEEEEEEESH_SI_SH_SI_NS1D_6fusion15FusionCallbacksIS1H_NS1Q_17LinearCombinationISH_fSH_fLNS_15FloatRoundStyleE2EEES1I_S1P_JEEENS4_5SM1004TMEM4LOAD26SM100_TMEM_LOAD_32dp32b16xENS4_13SM90_TMA_LOADENS10_INS11_ILi1ELi4ELi3EEES14_NSR_INS5_IJS15_S1K_EEENS5_IJS1K_SC_EEEEEEENS4_39AutoVectorizingCopyWithAssumedAlignmentILi128EEENS4_14SM90_TMA_STOREES25_S27_S27_EEEvvEEEEvNT_6ParamsE)
        /*0044*/ 	.word	0x00000000
.L_29:


//--------------------- .nv.compat                --------------------------
	.section	.nv.compat,"",@"SHT_CUDA_COMPAT_INFO"
	.align	4
        /*0000*/ 	.byte	0x02, 0x09, 0x01, 0x00, 0x02, 0x02, 0x02, 0x00, 0x02, 0x05, 0x05, 0x00, 0x03, 0x07, 0x01, 0x01
        /*0010*/ 	.byte	0x02, 0x03, 0x01, 0x00, 0x02, 0x06, 0x01, 0x00, 0x04, 0x0b, 0x08, 0x00, 0x09, 0x00, 0x00, 0x00
        /*0020*/ 	.byte	0x00, 0x00, 0x00, 0x00


//--------------------- .nv.info._ZN7cutlass13device_kernelINS_4gemm6kernel13GemmUniversalIN4cute5tupleIJiiiiEEENS1_10collective13CollectiveMmaINS1_35MainloopSm100TmaUmmaWarpSpecializedILi6ELi2ELi4ENS5_IJNS4_1CILi4EEESB_NSA_ILi1EEEEEEEENS5_IJNSA_ILi128EEESF_SF_EEENS_6half_tENS5_IJlSC_lEEESH_SI_NS4_8TiledMMAINS4_8MMA_AtomIJNS4_26SM100_MMA_F16BF16_2x1SM_SSISH_SH_fLi128ELi128ELNS4_4UMMA5MajorE0ELSN_0ELNSM_7ScaleInE0ELSO_0EEEEEENS4_6LayoutINS5_IJSC_SC_SC_EEENS5_IJNSA_ILi0EEEST_ST_EEEEENS5_IJNS4_10UnderscoreESW_SW_EEEEENS4_28SM100_TMA_2SM_LOAD_MULTICASTENS4_14ComposedLayoutINS4_7SwizzleILi3ELi4ELi3EEENS4_18smem_ptr_flag_bitsILi16EEENSR_INS5_IJNSA_ILi8EEENSA_ILi64EEEEEENS5_IJS16_SC_EEEEEEEvNS4_8identityESZ_S1A_vS1B_EENS_8epilogue10collective18CollectiveEpilogueINS1D_23Sm100TmaWarpSpecializedILi4ELi2ELi16ELb1ELb0EEEJNS5_IJS16_SF_SF_EEENS5_IJNSR_IS16_SC_EENSR_INS5_IJNSA_ILi16EEENSA_ILi2EEEEEENS5_IJSC_S16_EEEEEEEESH_SI_SH_SI_NS1D_6fusion15FusionCallbacksIS1H_NS1Q_17LinearCombinationISH_fSH_fLNS_15FloatRoundStyleE2EEES1I_S1P_JEEENS4_5SM1004TMEM4LOAD26SM100_TMEM_LOAD_32dp32b16xENS4_13SM90_TMA_LOADENS10_INS11_ILi1ELi4ELi3EEES14_NSR_INS5_IJS15_S1K_EEENS5_IJS1K_SC_EEEEEEENS4_39AutoVectorizingCopyWithAssumedAlignmentILi128EEENS4_14SM90_TMA_STOREES25_S27_S27_EEEvvEEEEvNT_6ParamsE --------------------------
	.section	.nv.info._ZN7cutlass13device_kernelINS_4gemm6kernel13GemmUniversalIN4cute5tupleIJiiiiEEENS1_10collective13CollectiveMmaINS1_35MainloopSm100TmaUmmaWarpSpecializedILi6ELi2ELi4ENS5_IJNS4_1CILi4EEESB_NSA_ILi1EEEEEEEENS5_IJNSA_ILi128EEESF_SF_EEENS_6half_tENS5_IJlSC_lEEESH_SI_NS4_8TiledMMAINS4_8MMA_AtomIJNS4_26SM100_MMA_F16BF16_2x1SM_SSISH_SH_fLi128ELi128ELNS4_4UMMA5MajorE0ELSN_0ELNSM_7ScaleInE0ELSO_0EEEEEENS4_6LayoutINS5_IJSC_SC_SC_EEENS5_IJNSA_ILi0EEEST_ST_EEEEENS5_IJNS4_10UnderscoreESW_SW_EEEEENS4_28SM100_TMA_2SM_LOAD_MULTICASTENS4_14ComposedLayoutINS4_7SwizzleILi3ELi4ELi3EEENS4_18smem_ptr_flag_bitsILi16EEENSR_INS5_IJNSA_ILi8EEENSA_ILi64EEEEEENS5_IJS16_SC_EEEEEEEvNS4_8identityESZ_S1A_vS1B_EENS_8epilogue10collective18CollectiveEpilogueINS1D_23Sm100TmaWarpSpecializedILi4ELi2ELi16ELb1ELb0EEEJNS5_IJS16_SF_SF_EEENS5_IJNSR_IS16_SC_EENSR_INS5_IJNSA_ILi16EEENSA_ILi2EEEEEENS5_IJSC_S16_EEEEEEEESH_SI_SH_SI_NS1D_6fusion15FusionCallbacksIS1H_NS1Q_17LinearCombinationISH_fSH_fLNS_15FloatRoundStyleE2EEES1I_S1P_JEEENS4_5SM1004TMEM4LOAD26SM100_TMEM_LOAD_32dp32b16xENS4_13SM90_TMA_LOADENS10_INS11_ILi1ELi4ELi3EEES14_NSR_INS5_IJS15_S1K_EEENS5_IJS1K_SC_EEEEEEENS4_39AutoVectorizingCopyWithAssumedAlignmentILi128EEENS4_14SM90_TMA_STOREES25_S27_S27_EEEvvEEEEvNT_6ParamsE,"",@"SHT_CUDA_INFO"
	.sectionflags	@""
	.align	4


	//----- nvinfo : EIATTR_CUDA_API_VERSION
	.align		4
        /*0000*/ 	.byte	0x04, 0x37
        /*0002*/ 	.short	(.L_31 - .L_30)
.L_30:
        /*0004*/ 	.word	0x00000082


	//----- nvinfo : EIATTR_KPARAM_INFO
	.align		4
.L_31:
        /*0008*/ 	.byte	0x04, 0x17
        /*000a*/ 	.short	(.L_33 - .L_32)
.L_32:
        /*000c*/ 	.word	0x00000000
        /*0010*/ 	.short	0x0000
        /*0012*/ 	.short	0x0000
        /*0014*/ 	.byte	0x00, 0xf0, 0x01, 0x20


	//----- nvinfo : EIATTR_AT_ENTRY_FRAGMENTS
	.align		4
.L_33:
        /*0018*/ 	.byte	0x04, 0x4f
        /*001a*/ 	.short	(.L_35 - .L_34)


	//   ....[0]....
.L_34:
        /*001c*/ 	.word	0x00000007


	//----- nvinfo : EIATTR_RESERVED_SMEM_USED
	.align		4
.L_35:
        /*0020*/ 	.byte	0x01, 0x41
	.zero		2


	//----- nvinfo : EIATTR_SPARSE_MMA_MASK
	.align		4
        /*0024*/ 	.byte	0x03, 0x50
        /*0026*/ 	.short	0x0000


	//----- nvinfo : EIATTR_TCGEN05_2CTA_USED
	.align		4
        /*0028*/ 	.byte	0x01, 0x52
	.zero		2


	//----- nvinfo : EIATTR_MAXREG_COUNT
	.align		4
        /*002c*/ 	.byte	0x03, 0x1b
        /*002e*/ 	.short	0x00ff


	//----- nvinfo : EIATTR_NUM_BARRIERS
	.align		4
        /*0030*/ 	.byte	0x02, 0x4c
        /*0032*/ 	.byte	0x07
	.zero		1


	//----- nvinfo : EIATTR_EXTERNS
	.align		4
        /*0034*/ 	.byte	0x04, 0x0f
        /*0036*/ 	.short	(.L_37 - .L_36)


	//   ....[0]....
	.align		4
.L_36:
        /*0038*/ 	.word	index@(__assertfail)


	//----- nvinfo : EIATTR_MERCURY_ISA_VERSION
	.align		4
.L_37:
        /*003c*/ 	.byte	0x03, 0x5f
        /*003e*/ 	.short	0x0101


	//----- nvinfo : EIATTR_INT_WARP_WIDE_INSTR_OFFSETS
	.align		4
        /*0040*/ 	.byte	0x04, 0x31
        /*0042*/ 	.short	(.L_39 - .L_38)


	//   ....[0]....
.L_38:
        /*0044*/ 	.word	0x00000da0


	//   ....[1]....
        /*0048*/ 	.word	0x00000e40


	//   ....[2]....
        /*004c*/ 	.word	0x00004b00


	//   ....[3]....
        /*0050*/ 	.word	0x00004b30


	//   ....[4]....
        /*0054*/ 	.word	0x00004b50


	//   ....[5]....
        /*0058*/ 	.word	0x00005690


	//   ....[6]....
        /*005c*/ 	.word	0x00005730


	//   ....[7]....
        /*0060*/ 	.word	0x000057f0


	//   ....[8]....
        /*0064*/ 	.word	0x00005860


	//   ....[9]....
        /*0068*/ 	.word	0x00005920


	//   ....[10]....
        /*006c*/ 	.word	0x000059c0


	//   ....[11]....
        /*0070*/ 	.word	0x00005a30


	//   ....[12]....
        /*0074*/ 	.word	0x00005af0


	//   ....[13]....
        /*0078*/ 	.word	0x00005b90


	//   ....[14]....
        /*007c*/ 	.word	0x00005c30


	//   ....[15]....
        /*0080*/ 	.word	0x00005d20


	//   ....[16]....
        /*0084*/ 	.word	0x00005df0


	//----- nvinfo : EIATTR_COOP_GROUP_MASK_REGIDS
	.align		4
.L_39:
        /*0088*/ 	.byte	0x04, 0x29
        /*008a*/ 	.short	(.L_41 - .L_40)


	//   ....[0]....
.L_40:
        /*008c*/ 	.word	0xffffffff


	//   ....[1]....
        /*0090*/ 	.word	0xffffffff


	//   ....[2]....
        /*0094*/ 	.word	0xffffffff


	//   ....[3]....
        /*0098*/ 	.word	0xffffffff


	//   ....[4]....
        /*009c*/ 	.word	0xffffffff


	//   ....[5]....
        /*00a0*/ 	.word	0xffffffff


	//   ....[6]....
        /*00a4*/ 	.word	0xffffffff


	//   ....[7]....
        /*00a8*/ 	.word	0xffffffff


	//   ....[8]....
        /*00ac*/ 	.word	0xffffffff


	//   ....[9]....
        /*00b0*/ 	.word	0xffffffff


	//   ....[10]....
        /*00b4*/ 	.word	0xffffffff


	//   ....[11]....
        /*00b8*/ 	.word	0xffffffff


	//   ....[12]....
        /*00bc*/ 	.word	0xffffffff


	//   ....[13]....
        /*00c0*/ 	.word	0xffffffff


	//----- nvinfo : EIATTR_COOP_GROUP_INSTR_OFFSETS
	.align		4
.L_41:
        /*00c4*/ 	.byte	0x04, 0x28
        /*00c6*/ 	.short	(.L_43 - .L_42)


	//   ....[0]....
.L_42:
        /*00c8*/ 	.word	0x000000b0


	//   ....[1]....
        /*00cc*/ 	.word	0x00000510


	//   ....[2]....
        /*00d0*/ 	.word	0x00000710


	//   ....[3]....
        /*00d4*/ 	.word	0x000008a0


	//   ....[4]....
        /*00d8*/ 	.word	0x00000990


	//   ....[5]....
        /*00dc*/ 	.word	0x00000af0


	//   ....[6]....
        /*00e0*/ 	.word	0x00000c80


	//   ....[7]....
        /*00e4*/ 	.word	0x00000ec0


	//   ....[8]....
        /*00e8*/ 	.word	0x00002750


	//   ....[9]....
        /*00ec*/ 	.word	0x00003720


	//   ....[10]....
        /*00f0*/ 	.word	0x00003bf0


	//   ....[11]....
        /*00f4*/ 	.word	0x00003c20


	//   ....[12]....
        /*00f8*/ 	.word	0x00004a00


	//   ....[13]....
        /*00fc*/ 	.word	0x00004c10


	//----- nvinfo : EIATTR_VRC_CTA_INIT_COUNT
	.align		4
.L_43:
        /*0100*/ 	.byte	0x02, 0x4a
        /*0102*/ 	.byte	0x80
	.zero		1


	//----- nvinfo : EIATTR_SYSCALL_OFFSETS
	.align		4
        /*0104*/ 	.byte	0x04, 0x46
        /*0106*/ 	.short	(.L_45 - .L_44)


	//   ....[0]....
.L_44:
        /*0108*/ 	.word	0x00006970


	//   ....[1]....
        /*010c*/ 	.word	0x00006a60


	//   ....[2]....
        /*0110*/ 	.word	0x00007190


	//   ....[3]....
        /*0114*/ 	.word	0x00007ac0


	//   ....[4]....
        /*0118*/ 	.word	0x00008390


	//   ....[5]....
        /*011c*/ 	.word	0x00008c60


	//----- nvinfo : EIATTR_MBARRIER_INSTR_OFFSETS
	.align		4
.L_45:
        /*0120*/ 	.byte	0x04, 0x39
        /*0122*/ 	.short	(.L_47 - .L_46)


	//   ....[0]....
.L_46:
        /*0124*/ 	.word	0x00000640
        /*0128*/ 	.word	0x000000ff
        /*012c*/ 	.word	0x00000000
        /*0130*/ 	.short	0x0100
        /*0132*/ 	.byte	0x04
	.zero		1


	//   ....[1]....
        /*0134*/ 	.word	0x00000650
        /*0138*/ 	.word	0x000000ff
        /*013c*/ 	.word	0x00000030
        /*0140*/ 	.short	0x0100
        /*0142*/ 	.byte	0x04
	.zero		1


	//   ....[2]....
        /*0144*/ 	.word	0x00000660
        /*0148*/ 	.word	0x000000ff
        /*014c*/ 	.word	0x00000008
        /*0150*/ 	.short	0x0100
        /*0152*/ 	.byte	0x04
	.zero		1


	//   ....[3]....
        /*0154*/ 	.word	0x00000670
        /*0158*/ 	.word	0x000000ff
        /*015c*/ 	.word	0x00000038
        /*0160*/ 	.short	0x0100
        /*0162*/ 	.byte	0x04
	.zero		1


	//   ....[4]....
        /*0164*/ 	.word	0x00000680
        /*0168*/ 	.word	0x000000ff
        /*016c*/ 	.word	0x00000010
        /*0170*/ 	.short	0x0100
        /*0172*/ 	.byte	0x04
	.zero		1


	//   ....[5]....
        /*0174*/ 	.word	0x00000690
        /*0178*/ 	.word	0x000000ff
        /*017c*/ 	.word	0x00000040
        /*0180*/ 	.short	0x0100
        /*0182*/ 	.byte	0x04
	.zero		1


	//   ....[6]....
        /*0184*/ 	.word	0x000006a0
        /*0188*/ 	.word	0x000000ff
        /*018c*/ 	.word	0x00000018
        /*0190*/ 	.short	0x0100
        /*0192*/ 	.byte	0x04
	.zero		1


	//   ....[7]....
        /*0194*/ 	.word	0x000006b0
        /*0198*/ 	.word	0x000000ff
        /*019c*/ 	.word	0x00000048
        /*01a0*/ 	.short	0x0100
        /*01a2*/ 	.byte	0x04
	.zero		1


	//   ....[8]....
        /*01a4*/ 	.word	0x000006c0
        /*01a8*/ 	.word	0x000000ff
        /*01ac*/ 	.word	0x00000020
        /*01b0*/ 	.short	0x0100
        /*01b2*/ 	.byte	0x04
	.zero		1


	//   ....[9]....
        /*01b4*/ 	.word	0x000006d0
        /*01b8*/ 	.word	0x000000ff
        /*01bc*/ 	.word	0x00000050
        /*01c0*/ 	.short	0x0100
        /*01c2*/ 	.byte	0x04
	.zero		1


	//   ....[10]....
        /*01c4*/ 	.word	0x000006e0
        /*01c8*/ 	.word	0x000000ff
        /*01cc*/ 	.word	0x00000028
        /*01d0*/ 	.short	0x0100
        /*01d2*/ 	.byte	0x04
	.zero		1


	//   ....[11]....
        /*01d4*/ 	.word	0x000006f0
        /*01d8*/ 	.word	0x000000ff
        /*01dc*/ 	.word	0x00000058
        /*01e0*/ 	.short	0x0100
        /*01e2*/ 	.byte	0x04
	.zero		1


	//   ....[12]....
        /*01e4*/ 	.word	0x00000810
        /*01e8*/ 	.word	0x000000ff
        /*01ec*/ 	.word	0x00000060
        /*01f0*/ 	.short	0x0100
        /*01f2*/ 	.byte	0x04
	.zero		1


	//   ....[13]....
        /*01f4*/ 	.word	0x00000820
        /*01f8*/ 	.word	0x000000ff
        /*01fc*/ 	.word	0x00000080
        /*0200*/ 	.short	0x0100
        /*0202*/ 	.byte	0x04
	.zero		1


	//   ....[14]....
        /*0204*/ 	.word	0x00000830
        /*0208*/ 	.word	0x000000ff
        /*020c*/ 	.word	0x00000068
        /*0210*/ 	.short	0x0100
        /*0212*/ 	.byte	0x04
	.zero		1


	//   ....[15]....
        /*0214*/ 	.word	0x00000840
        /*0218*/ 	.word	0x000000ff
        /*021c*/ 	.word	0x00000088
        /*0220*/ 	.short	0x0100
        /*0222*/ 	.byte	0x04
	.zero		1


	//   ....[16]....
        /*0224*/ 	.word	0x00000850
        /*0228*/ 	.word	0x000000ff
        /*022c*/ 	.word	0x00000070
        /*0230*/ 	.short	0x0100
        /*0232*/ 	.byte	0x04
	.zero		1


	//   ....[17]....
        /*0234*/ 	.word	0x00000860
        /*0238*/ 	.word	0x000000ff
        /*023c*/ 	.word	0x00000090
        /*0240*/ 	.short	0x0100
        /*0242*/ 	.byte	0x04
	.zero		1


	//   ....[18]....
        /*0244*/ 	.word	0x00000870
        /*0248*/ 	.word	0x000000ff
        /*024c*/ 	.word	0x00000078
        /*0250*/ 	.short	0x0100
        /*0252*/ 	.byte	0x04
	.zero		1


	//   ....[19]....
        /*0254*/ 	.word	0x00000880
        /*0258*/ 	.word	0x000000ff
        /*025c*/ 	.word	0x00000098
        /*0260*/ 	.short	0x0100
        /*0262*/ 	.byte	0x04
	.zero		1


	//   ....[20]....
        /*0264*/ 	.word	0x00000960
        /*0268*/ 	.word	0x000000ff
        /*026c*/ 	.word	0x000000a0
        /*0270*/ 	.short	0x0100
        /*0272*/ 	.byte	0x06
	.zero		1


	//   ....[21]....
        /*0274*/ 	.word	0x00000970
        /*0278*/ 	.word	0x000000ff
        /*027c*/ 	.word	0x000000a8
        /*0280*/ 	.short	0x0100
        /*0282*/ 	.byte	0x06
	.zero		1


	//   ....[22]....
        /*0284*/ 	.word	0x00000aa0
        /*0288*/ 	.word	0x000000ff
        /*028c*/ 	.word	0x000000b0
        /*0290*/ 	.short	0x0100
        /*0292*/ 	.byte	0x06
	.zero		1


	//   ....[23]....
        /*0294*/ 	.word	0x00000ab0
        /*0298*/ 	.word	0x000000ff
        /*029c*/ 	.word	0x000000c0
        /*02a0*/ 	.short	0x0100
        /*02a2*/ 	.byte	0x06
	.zero		1


	//   ....[24]....
        /*02a4*/ 	.word	0x00000ac0
        /*02a8*/ 	.word	0x000000ff
        /*02ac*/ 	.word	0x000000b8
        /*02b0*/ 	.short	0x0100
        /*02b2*/ 	.byte	0x06
	.zero		1


	//   ....[25]....
        /*02b4*/ 	.word	0x00000ad0
        /*02b8*/ 	.word	0x000000ff
        /*02bc*/ 	.word	0x000000c8
        /*02c0*/ 	.short	0x0100
        /*02c2*/ 	.byte	0x06
	.zero		1


	//   ....[26]....
        /*02c4*/ 	.word	0x00000bf0
        /*02c8*/ 	.word	0x000000ff
        /*02cc*/ 	.word	0x000000d0
        /*02d0*/ 	.short	0x0100
        /*02d2*/ 	.byte	0x04
	.zero		1


	//   ....[27]....
        /*02d4*/ 	.word	0x00000c00
        /*02d8*/ 	.word	0x000000ff
        /*02dc*/ 	.word	0x000000f0
        /*02e0*/ 	.short	0x0100
        /*02e2*/ 	.byte	0x04
	.zero		1


	//   ....[28]....
        /*02e4*/ 	.word	0x00000c10
        /*02e8*/ 	.word	0x000000ff
        /*02ec*/ 	.word	0x000000d8
        /*02f0*/ 	.short	0x0100
        /*02f2*/ 	.byte	0x04
	.zero		1


	//   ....[29]....
        /*02f4*/ 	.word	0x00000c20
        /*02f8*/ 	.word	0x000000ff
        /*02fc*/ 	.word	0x000000f8
        /*0300*/ 	.short	0x0100
        /*0302*/ 	.byte	0x04
	.zero		1


	//   ....[30]....
        /*0304*/ 	.word	0x00000c30
        /*0308*/ 	.word	0x000000ff
        /*030c*/ 	.word	0x000000e0
        /*0310*/ 	.short	0x0100
        /*0312*/ 	.byte	0x04
	.zero		1


	//   ....[31]....
        /*0314*/ 	.word	0x00000c40
        /*0318*/ 	.word	0x000000ff
        /*031c*/ 	.word	0x00000100
        /*0320*/ 	.short	0x0100
        /*0322*/ 	.byte	0x04
	.zero		1


	//   ....[32]....
        /*0324*/ 	.word	0x00000c50
        /*0328*/ 	.word	0x000000ff
        /*032c*/ 	.word	0x000000e8
        /*0330*/ 	.short	0x0100
        /*0332*/ 	.byte	0x04
	.zero		1


	//   ....[33]....
        /*0334*/ 	.word	0x00000c60
        /*0338*/ 	.word	0x000000ff
        /*033c*/ 	.word	0x00000108
        /*0340*/ 	.short	0x0100
        /*0342*/ 	.byte	0x04
	.zero		1


	//   ....[34]....
        /*0344*/ 	.word	0x00000d50
        /*0348*/ 	.word	0x000000ff
        /*034c*/ 	.word	0x00000110
        /*0350*/ 	.short	0x0100
        /*0352*/ 	.byte	0x04
	.zero		1


	//   ....[35]....
        /*0354*/ 	.word	0x00000d60
        /*0358*/ 	.word	0x000000ff
        /*035c*/ 	.word	0x00000120
        /*0360*/ 	.short	0x0100
        /*0362*/ 	.byte	0x04
	.zero		1


	//   ....[36]....
        /*0364*/ 	.word	0x00000d70
        /*0368*/ 	.word	0x000000ff
        /*036c*/ 	.word	0x00000118
        /*0370*/ 	.short	0x0100
        /*0372*/ 	.byte	0x04
	.zero		1


	//   ....[37]....
        /*0374*/ 	.word	0x00000d80
        /*0378*/ 	.word	0x000000ff
        /*037c*/ 	.word	0x00000128
        /*0380*/ 	.short	0x0100
        /*0382*/ 	.byte	0x04
	.zero		1


	//   ....[38]....
        /*0384*/ 	.word	0x00000e80
        /*0388*/ 	.word	0x000000ff
        /*038c*/ 	.word	0x00000130
        /*0390*/ 	.short	0x0100
        /*0392*/ 	.byte	0x06
	.zero		1


	//   ....[39]....
        /*0394*/ 	.word	0x00001cf0
        /*0398*/ 	.word	0x00000000
        /*039c*/ 	.word	0x00000120
        /*03a0*/ 	.short	0x010a
        /*03a2*/ 	.byte	0xff
	.zero		1


	//   ....[40]....
        /*03a4*/ 	.word	0x00001d20
        /*03a8*/ 	.word	0x00000000
        /*03ac*/ 	.word	0x00000110
        /*03b0*/ 	.short	0x0101
        /*03b2*/ 	.byte	0xff
	.zero		1


	//   ....[41]....
        /*03b4*/ 	.word	0x00001de0
        /*03b8*/ 	.word	0x000000ff
        /*03bc*/ 	.word	0x00000030
        /*03c0*/ 	.short	0x010a
        /*03c2*/ 	.byte	0x04
	.zero		1


	//   ....[42]....
        /*03c4*/ 	.word	0x00001eb0
        /*03c8*/ 	.word	0x000000ff
        /*03cc*/ 	.word	0x00000030
        /*03d0*/ 	.short	0x010a
        /*03d2*/ 	.byte	0x05
	.zero		1


	//   ....[43]....
        /*03d4*/ 	.word	0x00002010
        /*03d8*/ 	.word	0x000000ff
        /*03dc*/ 	.word	0x00000030
        /*03e0*/ 	.short	0x010a
        /*03e2*/ 	.byte	0x04
	.zero		1


	//   ....[44]....
        /*03e4*/ 	.word	0x000022c0
        /*03e8*/ 	.word	0x000000ff
        /*03ec*/ 	.word	0x000000a8
        /*03f0*/ 	.short	0x0101
        /*03f2*/ 	.byte	0x15
	.zero		1


	//   ....[45]....
        /*03f4*/ 	.word	0x000022e0
        /*03f8*/ 	.word	0x000000ff
        /*03fc*/ 	.word	0x00000030
        /*0400*/ 	.short	0x010a
        /*0402*/ 	.byte	0x04
	.zero		1


	//   ....[46]....
        /*0404*/ 	.word	0x00002360
        /*0408*/ 	.word	0x000000ff
        /*040c*/ 	.word	0x00000030
        /*0410*/ 	.short	0x010a
        /*0412*/ 	.byte	0x06
	.zero		1


	//   ....[47]....
        /*0414*/ 	.word	0x000024a0
        /*0418*/ 	.word	0x000000ff
        /*041c*/ 	.word	0x00000030
        /*0420*/ 	.short	0x010a
        /*0422*/ 	.byte	0x04
	.zero		1


	//   ....[48]....
        /*0424*/ 	.word	0x00002780
        /*0428*/ 	.word	0x00000003
        /*042c*/ 	.word	0x000000b0
        /*0430*/ 	.short	0x010a
        /*0432*/ 	.byte	0xff
	.zero		1


	//   ....[49]....
        /*0434*/ 	.word	0x000028d0
        /*0438*/ 	.word	0x00000000
        /*043c*/ 	.word	0x00000000
        /*0440*/ 	.short	0x0101
        /*0442*/ 	.byte	0xff
	.zero		1


	//   ....[50]....
        /*0444*/ 	.word	0x00002e80
        /*0448*/ 	.word	0x000000ff
        /*044c*/ 	.word	0x00000000
        /*0450*/ 	.short	0x010a
        /*0452*/ 	.byte	0x04
	.zero		1


	//   ....[51]....
        /*0454*/ 	.word	0x00002f10
        /*0458*/ 	.word	0x000000ff
        /*045c*/ 	.word	0x00000000
        /*0460*/ 	.short	0x010a
        /*0462*/ 	.byte	0x05
	.zero		1


	//   ....[52]....
        /*0464*/ 	.word	0x00002fa0
        /*0468*/ 	.word	0x000000ff
        /*046c*/ 	.word	0x00000000
        /*0470*/ 	.short	0x010a
        /*0472*/ 	.byte	0x05
	.zero		1


	//   ....[53]....
        /*0474*/ 	.word	0x00003030
        /*0478*/ 	.word	0x000000ff
        /*047c*/ 	.word	0x00000000
        /*0480*/ 	.short	0x010a
        /*0482*/ 	.byte	0x05
	.zero		1


	//   ....[54]....
        /*0484*/ 	.word	0x000030c0
        /*0488*/ 	.word	0x000000ff
        /*048c*/ 	.word	0x00000000
        /*0490*/ 	.short	0x010a
        /*0492*/ 	.byte	0x05
	.zero		1


	//   ....[55]....
        /*0494*/ 	.word	0x00003160
        /*0498*/ 	.word	0x00000000
        /*049c*/ 	.word	0x00000000
        /*04a0*/ 	.short	0x010a
        /*04a2*/ 	.byte	0xff
	.zero		1


	//   ....[56]....
        /*04a4*/ 	.word	0x00003280
        /*04a8*/ 	.word	0x00000002
        /*04ac*/ 	.word	0x00000110
        /*04b0*/ 	.short	0x010a
        /*04b2*/ 	.byte	0xff
	.zero		1


	//   ....[57]....
        /*04b4*/ 	.word	0x000032f0
        /*04b8*/ 	.word	0x00000002
        /*04bc*/ 	.word	0x00000000
        /*04c0*/ 	.short	0x0101
        /*04c2*/ 	.byte	0xff
	.zero		1


	//   ....[58]....
        /*04c4*/ 	.word	0x00003310
        /*04c8*/ 	.word	0x000000ff
        /*04cc*/ 	.word	0x000000c0
        /*04d0*/ 	.short	0x010a
        /*04d2*/ 	.byte	0x04
	.zero		1


	//   ....[59]....
        /*04d4*/ 	.word	0x00003430
        /*04d8*/ 	.word	0x00000002
        /*04dc*/ 	.word	0x000000b0
        /*04e0*/ 	.short	0x010a
        /*04e2*/ 	.byte	0xff
	.zero		1


	//   ....[60]....
        /*04e4*/ 	.word	0x00003530
        /*04e8*/ 	.word	0x00000002
        /*04ec*/ 	.word	0x00000000
        /*04f0*/ 	.short	0x0101
        /*04f2*/ 	.byte	0xff
	.zero		1


	//   ....[61]....
        /*04f4*/ 	.word	0x000035c0
        /*04f8*/ 	.word	0x000000ff
        /*04fc*/ 	.word	0x000000c0
        /*0500*/ 	.short	0x0106
        /*0502*/ 	.byte	0x04
	.zero		1


	//   ....[62]....
        /*0504*/ 	.word	0x000035e0
        /*0508*/ 	.word	0x000000ff
        /*050c*/ 	.word	0x000000c0
        /*0510*/ 	.short	0x010a
        /*0512*/ 	.byte	0x04
	.zero		1


	//   ....[63]....
        /*0514*/ 	.word	0x00003670
        /*0518*/ 	.word	0x000000ff
        /*051c*/ 	.word	0x000000c0
        /*0520*/ 	.short	0x0106
        /*0522*/ 	.byte	0x07
	.zero		1


	//   ....[64]....
        /*0524*/ 	.word	0x000036b0
        /*0528*/ 	.word	0x00000000
        /*052c*/ 	.word	0x000000c0
        /*0530*/ 	.short	0x010a
        /*0532*/ 	.byte	0xff
	.zero		1


	//   ....[65]....
        /*0534*/ 	.word	0x000038f0
        /*0538*/ 	.word	0x000000ff
        /*053c*/ 	.word	0x00000008
        /*0540*/ 	.short	0x010a
        /*0542*/ 	.byte	0x05
	.zero		1


	//   ....[66]....
        /*0544*/ 	.word	0x00003910
        /*0548*/ 	.word	0x000000ff
        /*054c*/ 	.word	0x00000008
        /*0550*/ 	.short	0x010a
        /*0552*/ 	.byte	0x05
	.zero		1


	//   ....[67]....
        /*0554*/ 	.word	0x00003aa0
        /*0558*/ 	.word	0x000000ff
        /*055c*/ 	.word	0x00000008
        /*0560*/ 	.short	0x010a
        /*0562*/ 	.byte	0x05
	.zero		1


	//   ....[68]....
        /*0564*/ 	.word	0x00003ac0
        /*0568*/ 	.word	0x000000ff
        /*056c*/ 	.word	0x00000008
        /*0570*/ 	.short	0x010a
        /*0572*/ 	.byte	0x05
	.zero		1


	//   ....[69]....
        /*0574*/ 	.word	0x00003b80
        /*0578*/ 	.word	0x000000ff
        /*057c*/ 	.word	0x00000000
        /*0580*/ 	.short	0x0101
        /*0582*/ 	.byte	0x04
	.zero		1


	//   ....[70]....
        /*0584*/ 	.word	0x00003f40
        /*0588*/ 	.word	0x00000000
        /*058c*/ 	.word	0x000000b0
        /*0590*/ 	.short	0x010a
        /*0592*/ 	.byte	0xff
	.zero		1


	//   ....[71]....
        /*0594*/ 	.word	0x00004000
        /*0598*/ 	.word	0x00000000
        /*059c*/ 	.word	0x00000000
        /*05a0*/ 	.short	0x0101
        /*05a2*/ 	.byte	0xff
	.zero		1


	//   ....[72]....
        /*05a4*/ 	.word	0x000040c0
        /*05a8*/ 	.word	0x000000ff
        /*05ac*/ 	.word	0x00000000
        /*05b0*/ 	.short	0x010a
        /*05b2*/ 	.byte	0x04
	.zero		1


	//   ....[73]....
        /*05b4*/ 	.word	0x000040d0
        /*05b8*/ 	.word	0x000000ff
        /*05bc*/ 	.word	0x000000f0
        /*05c0*/ 	.short	0x010a
        /*05c2*/ 	.byte	0x2e
	.zero		1


	//   ....[74]....
        /*05c4*/ 	.word	0x00004180
        /*05c8*/ 	.word	0x000000ff
        /*05cc*/ 	.word	0x00000000
        /*05d0*/ 	.short	0x010a
        /*05d2*/ 	.byte	0x07
	.zero		1


	//   ....[75]....
        /*05d4*/ 	.word	0x000042b0
        /*05d8*/ 	.word	0x000000ff
        /*05dc*/ 	.word	0x00000000
        /*05e0*/ 	.short	0x010a
        /*05e2*/ 	.byte	0x04
	.zero		1


	//   ....[76]....
        /*05e4*/ 	.word	0x000046f0
        /*05e8*/ 	.word	0x000000ff
        /*05ec*/ 	.word	0x00000000
        /*05f0*/ 	.short	0x010a
        /*05f2*/ 	.byte	0x04
	.zero		1


	//   ....[77]....
        /*05f4*/ 	.word	0x00004780
        /*05f8*/ 	.word	0x000000ff
        /*05fc*/ 	.word	0x00000000
        /*0600*/ 	.short	0x010a
        /*0602*/ 	.byte	0x05
	.zero		1


	//   ....[78]....
        /*0604*/ 	.word	0x00004810
        /*0608*/ 	.word	0x000000ff
        /*060c*/ 	.word	0x00000000
        /*0610*/ 	.short	0x010a
        /*0612*/ 	.byte	0x05
	.zero		1


	//   ....[79]....
        /*0614*/ 	.word	0x000048b0
        /*0618*/ 	.word	0x00000000
        /*061c*/ 	.word	0x00000000
        /*0620*/ 	.short	0x010a
        /*0622*/ 	.byte	0xff
	.zero		1


	//   ....[80]....
        /*0624*/ 	.word	0x000048f0
        /*0628*/ 	.word	0x00000000
        /*062c*/ 	.word	0x00000000
        /*0630*/ 	.short	0x010a
        /*0632*/ 	.byte	0xff
	.zero		1


	//   ....[81]....
        /*0634*/ 	.word	0x00004960
        /*0638*/ 	.word	0x000000ff
        /*063c*/ 	.word	0x00000000
        /*0640*/ 	.short	0x0101
        /*0642*/ 	.byte	0x04
	.zero		1


	//   ....[82]....
        /*0644*/ 	.word	0x000049a0
        /*0648*/ 	.word	0x000000ff
        /*064c*/ 	.word	0x00000130
        /*0650*/ 	.short	0x010a
        /*0652*/ 	.byte	0x29
	.zero		1


	//   ....[83]....
        /*0654*/ 	.word	0x000049f0
        /*0658*/ 	.word	0x000000ff
        /*065c*/ 	.word	0x00000000
        /*0660*/ 	.short	0x0101
        /*0662*/ 	.byte	0x04
	.zero		1


	//   ....[84]....
        /*0664*/ 	.word	0x00004e90
        /*0668*/ 	.word	0x0000000c
        /*066c*/ 	.word	0x000000b0
        /*0670*/ 	.short	0x010a
        /*0672*/ 	.byte	0xff
	.zero		1


	//   ....[85]....
        /*0674*/ 	.word	0x00005000
        /*0678*/ 	.word	0x00000000
        /*067c*/ 	.word	0x00000000
        /*0680*/ 	.short	0x0101
        /*0682*/ 	.byte	0xff
	.zero		1


	//   ....[86]....
        /*0684*/ 	.word	0x00005490
        /*0688*/ 	.word	0x000000ff
        /*068c*/ 	.word	0x000000a8
        /*0690*/ 	.short	0x010a
        /*0692*/ 	.byte	0x15
	.zero		1


	//   ....[87]....
        /*0694*/ 	.word	0x00005610
        /*0698*/ 	.word	0x000000ff
        /*069c*/ 	.word	0x00000080
        /*06a0*/ 	.short	0x010a
        /*06a2*/ 	.byte	0x15
	.zero		1


	//   ....[88]....
        /*06a4*/ 	.word	0x00005810
        /*06a8*/ 	.word	0x000000ff
        /*06ac*/ 	.word	0x00000060
        /*06b0*/ 	.short	0x010b
        /*06b2*/ 	.byte	0x15
	.zero		1


	//   ....[89]....
        /*06b4*/ 	.word	0x00005820
        /*06b8*/ 	.word	0x000000ff
        /*06bc*/ 	.word	0x00000000
        /*06c0*/ 	.short	0x0101
        /*06c2*/ 	.byte	0x06
	.zero		1


	//   ....[90]....
        /*06c4*/ 	.word	0x00005830
        /*06c8*/ 	.word	0x000000ff
        /*06cc*/ 	.word	0x00000088
        /*06d0*/ 	.short	0x010a
        /*06d2*/ 	.byte	0x15
	.zero		1


	//   ....[91]....
        /*06d4*/ 	.word	0x000059e0
        /*06d8*/ 	.word	0x000000ff
        /*06dc*/ 	.word	0x00000068
        /*06e0*/ 	.short	0x010b
        /*06e2*/ 	.byte	0x15
	.zero		1


	//   ....[92]....
        /*06e4*/ 	.word	0x000059f0
        /*06e8*/ 	.word	0x000000ff
        /*06ec*/ 	.word	0x00000000
        /*06f0*/ 	.short	0x0101
        /*06f2*/ 	.byte	0x06
	.zero		1


	//   ....[93]....
        /*06f4*/ 	.word	0x00005a00
        /*06f8*/ 	.word	0x000000ff
        /*06fc*/ 	.word	0x00000090
        /*0700*/ 	.short	0x010a
        /*0702*/ 	.byte	0x15
	.zero		1


	//   ....[94]....
        /*0704*/ 	.word	0x00005bb0
        /*0708*/ 	.word	0x000000ff
        /*070c*/ 	.word	0x00000070
        /*0710*/ 	.short	0x010b
        /*0712*/ 	.byte	0x15
	.zero		1


	//   ....[95]....
        /*0714*/ 	.word	0x00005bc0
        /*0718*/ 	.word	0x000000ff
        /*071c*/ 	.word	0x00000000
        /*0720*/ 	.short	0x0101
        /*0722*/ 	.byte	0x06
	.zero		1


	//   ....[96]....
        /*0724*/ 	.word	0x00005bd0
        /*0728*/ 	.word	0x000000ff
        /*072c*/ 	.word	0x00000098
        /*0730*/ 	.short	0x010a
        /*0732*/ 	.byte	0x15
	.zero		1


	//   ....[97]....
        /*0734*/ 	.word	0x00005e10
        /*0738*/ 	.word	0x000000ff
        /*073c*/ 	.word	0x00000078
        /*0740*/ 	.short	0x010b
        /*0742*/ 	.byte	0x15
	.zero		1


	//   ....[98]....
        /*0744*/ 	.word	0x00005e20
        /*0748*/ 	.word	0x000000ff
        /*074c*/ 	.word	0x00000000
        /*0750*/ 	.short	0x0101
        /*0752*/ 	.byte	0x25
	.zero		1


	//   ....[99]....
        /*0754*/ 	.word	0x00005e60
        /*0758*/ 	.word	0x000000ff
        /*075c*/ 	.word	0x00000080
        /*0760*/ 	.short	0x010a
        /*0762*/ 	.byte	0x15
	.zero		1


	//   ....[100]....
        /*0764*/ 	.word	0x00005e80
        /*0768*/ 	.word	0x000000ff
        /*076c*/ 	.word	0x00000088
        /*0770*/ 	.short	0x010a
        /*0772*/ 	.byte	0x15
	.zero		1


	//   ....[101]....
        /*0774*/ 	.word	0x00005ea0
        /*0778*/ 	.word	0x000000ff
        /*077c*/ 	.word	0x00000090
        /*0780*/ 	.short	0x010a
        /*0782*/ 	.byte	0x15
	.zero		1


	//   ....[102]....
        /*0784*/ 	.word	0x00005ee0
        /*0788*/ 	.word	0x00000000
        /*078c*/ 	.word	0x00000098
        /*0790*/ 	.short	0x010a
        /*0792*/ 	.byte	0xff
	.zero		1


	//   ....[103]....
        /*0794*/ 	.word	0x00006200
        /*0798*/ 	.word	0x00000003
        /*079c*/ 	.word	0x000000b0
        /*07a0*/ 	.short	0x010a
        /*07a2*/ 	.byte	0xff
	.zero		1


	//   ....[104]....
        /*07a4*/ 	.word	0x00006380
        /*07a8*/ 	.word	0x00000000
        /*07ac*/ 	.word	0x00000000
        /*07b0*/ 	.short	0x0101
        /*07b2*/ 	.byte	0xff
	.zero		1


	//   ....[105]....
        /*07b4*/ 	.word	0x00006e60
        /*07b8*/ 	.word	0x000000ff
        /*07bc*/ 	.word	0x00000060
        /*07c0*/ 	.short	0x010a
        /*07c2*/ 	.byte	0x2b
	.zero		1


	//   ....[106]....
        /*07c4*/ 	.word	0x00006e90
        /*07c8*/ 	.word	0x00000036
        /*07cc*/ 	.word	0x000000d0
        /*07d0*/ 	.short	0x010a
        /*07d2*/ 	.byte	0xff
	.zero		1


	//   ....[107]....
        /*07d4*/ 	.word	0x00006fa0
        /*07d8*/ 	.word	0x000000ff
        /*07dc*/ 	.word	0x00000060
        /*07e0*/ 	.short	0x010a
        /*07e2*/ 	.byte	0x2b
	.zero		1


	//   ....[108]....
        /*07e4*/ 	.word	0x00007070
        /*07e8*/ 	.word	0x00000036
        /*07ec*/ 	.word	0x000000d0
        /*07f0*/ 	.short	0x010a
        /*07f2*/ 	.byte	0xff
	.zero		1


	//   ....[109]....
        /*07f4*/ 	.word	0x00007830
        /*07f8*/ 	.word	0x00000000
        /*07fc*/ 	.word	0x00000000
        /*0800*/ 	.short	0x0101
        /*0802*/ 	.byte	0xff
	.zero		1


	//   ....[110]....
        /*0804*/ 	.word	0x00007840
        /*0808*/ 	.word	0x00000002
        /*080c*/ 	.word	0x00000060
        /*0810*/ 	.short	0x010a
        /*0812*/ 	.byte	0xff
	.zero		1


	//   ....[111]....
        /*0814*/ 	.word	0x00007900
        /*0818*/ 	.word	0x00000002
        /*081c*/ 	.word	0x00000060
        /*0820*/ 	.short	0x010a
        /*0822*/ 	.byte	0xff
	.zero		1


	//   ....[112]....
        /*0824*/ 	.word	0x00008100
        /*0828*/ 	.word	0x00000000
        /*082c*/ 	.word	0x00000000
        /*0830*/ 	.short	0x0101
        /*0832*/ 	.byte	0xff
	.zero		1


	//   ....[113]....
        /*0834*/ 	.word	0x00008120
        /*0838*/ 	.word	0x00000002
        /*083c*/ 	.word	0x00000060
        /*0840*/ 	.short	0x010a
        /*0842*/ 	.byte	0xff
	.zero		1


	//   ....[114]....
        /*0844*/ 	.word	0x000081d0
        /*0848*/ 	.word	0x00000002
        /*084c*/ 	.word	0x00000060
        /*0850*/ 	.short	0x010a
        /*0852*/ 	.byte	0xff
	.zero		1


	//   ....[115]....
        /*0854*/ 	.word	0x000089d0
        /*0858*/ 	.word	0x00000000
        /*085c*/ 	.word	0x00000000
        /*0860*/ 	.short	0x0101
        /*0862*/ 	.byte	0xff
	.zero		1


	//   ....[116]....
        /*0864*/ 	.word	0x000089f0
        /*0868*/ 	.word	0x00000003
        /*086c*/ 	.word	0x00000060
        /*0870*/ 	.short	0x010a
        /*0872*/ 	.byte	0xff
	.zero		1


	//   ....[117]....
        /*0874*/ 	.word	0x00008aa0
        /*0878*/ 	.word	0x00000003
        /*087c*/ 	.word	0x00000060
        /*0880*/ 	.short	0x010a
        /*0882*/ 	.byte	0xff
	.zero		1


	//   ....[118]....
        /*0884*/ 	.word	0x00008d50
        /*0888*/ 	.word	0x00000036
        /*088c*/ 	.word	0x00000000
        /*0890*/ 	.short	0x0101
        /*0892*/ 	.byte	0xff
	.zero		1


	//   ....[119]....
        /*0894*/ 	.word	0x000092f0
        /*0898*/ 	.word	0x00000000
        /*089c*/ 	.word	0x00000000
        /*08a0*/ 	.short	0x0101
        /*08a2*/ 	.byte	0xff
	.zero		1


	//   ....[120]....
        /*08a4*/ 	.word	0x00009590
        /*08a8*/ 	.word	0x000000ff
        /*08ac*/ 	.word	0x00000000
        /*08b0*/ 	.short	0x0101
        /*08b2*/ 	.byte	0x06
	.zero		1


	//   ....[121]....
        /*08b4*/ 	.word	0x000095b0
        /*08b8*/ 	.word	0x00000000
        /*08bc*/ 	.word	0x00000120
        /*08c0*/ 	.short	0x010a
        /*08c2*/ 	.byte	0xff
	.zero		1


	//   ....[122]....
        /*08c4*/ 	.word	0x00009610
        /*08c8*/ 	.word	0x00000000
        /*08cc*/ 	.word	0x00000030
        /*08d0*/ 	.short	0x010a
        /*08d2*/ 	.byte	0xff
	.zero		1


	//   ....[123]....
        /*08d4*/ 	.word	0x00009670
        /*08d8*/ 	.word	0x00000000
        /*08dc*/ 	.word	0x00000030
        /*08e0*/ 	.short	0x010a
        /*08e2*/ 	.byte	0xff
	.zero		1


	//   ....[124]....
        /*08e4*/ 	.word	0x000096c0
        /*08e8*/ 	.word	0x00000003
        /*08ec*/ 	.word	0x000000b0
        /*08f0*/ 	.short	0x010a
        /*08f2*/ 	.byte	0xff
	.zero		1


	//   ....[125]....
        /*08f4*/ 	.word	0x00009720
        /*08f8*/ 	.word	0x00000000
        /*08fc*/ 	.word	0x00000000
        /*0900*/ 	.short	0x010a
        /*0902*/ 	.byte	0xff
	.zero		1


	//   ....[126]....
        /*0904*/ 	.word	0x00009780
        /*0908*/ 	.word	0x00000000
        /*090c*/ 	.word	0x00000000
        /*0910*/ 	.short	0x010a
        /*0912*/ 	.byte	0xff
	.zero		1


	//   ....[127]....
        /*0914*/ 	.word	0x000097e0
        /*0918*/ 	.word	0x00000000
        /*091c*/ 	.word	0x00000000
        /*0920*/ 	.short	0x010a
        /*0922*/ 	.byte	0xff
	.zero		1


	//   ....[128]....
        /*0924*/ 	.word	0x00009840
        /*0928*/ 	.word	0x00000000
        /*092c*/ 	.word	0x00000000
        /*0930*/ 	.short	0x010a
        /*0932*/ 	.byte	0xff
	.zero		1


	//   ....[129]....
        /*0934*/ 	.word	0x000098a0
        /*0938*/ 	.word	0x00000000
        /*093c*/ 	.word	0x00000000
        /*0940*/ 	.short	0x010a
        /*0942*/ 	.byte	0xff
	.zero		1


	//   ....[130]....
        /*0944*/ 	.word	0x000098f0
        /*0948*/ 	.word	0x00000002
        /*094c*/ 	.word	0x00000110
        /*0950*/ 	.short	0x010a
        /*0952*/ 	.byte	0xff
	.zero		1


	//   ....[131]....
        /*0954*/ 	.word	0x00009950
        /*0958*/ 	.word	0x00000002
        /*095c*/ 	.word	0x000000c0
        /*0960*/ 	.short	0x010a
        /*0962*/ 	.byte	0xff
	.zero		1


	//   ....[132]....
        /*0964*/ 	.word	0x000099a0
        /*0968*/ 	.word	0x00000002
        /*096c*/ 	.word	0x000000b0
        /*0970*/ 	.short	0x010a
        /*0972*/ 	.byte	0xff
	.zero		1


	//   ....[133]....
        /*0974*/ 	.word	0x00009a00
        /*0978*/ 	.word	0x00000000
        /*097c*/ 	.word	0x000000c0
        /*0980*/ 	.short	0x010a
        /*0982*/ 	.byte	0xff
	.zero		1


	//   ....[134]....
        /*0984*/ 	.word	0x00009a60
        /*0988*/ 	.word	0x00000005
        /*098c*/ 	.word	0x00000008
        /*0990*/ 	.short	0x010a
        /*0992*/ 	.byte	0xff
	.zero		1


	//   ....[135]....
        /*0994*/ 	.word	0x00009b40
        /*0998*/ 	.word	0x00000000
        /*099c*/ 	.word	0x00000008
        /*09a0*/ 	.short	0x010a
        /*09a2*/ 	.byte	0xff
	.zero		1


	//   ....[136]....
        /*09a4*/ 	.word	0x00009b90
        /*09a8*/ 	.word	0x00000000
        /*09ac*/ 	.word	0x000000b0
        /*09b0*/ 	.short	0x010a
        /*09b2*/ 	.byte	0xff
	.zero		1


	//   ....[137]....
        /*09b4*/ 	.word	0x00009bf0
        /*09b8*/ 	.word	0x00000000
        /*09bc*/ 	.word	0x000000f0
        /*09c0*/ 	.short	0x010a
        /*09c2*/ 	.byte	0xff
	.zero		1


	//   ....[138]....
        /*09c4*/ 	.word	0x00009c50
        /*09c8*/ 	.word	0x00000000
        /*09cc*/ 	.word	0x00000000
        /*09d0*/ 	.short	0x010a
        /*09d2*/ 	.byte	0xff
	.zero		1


	//   ....[139]....
        /*09d4*/ 	.word	0x00009cb0
        /*09d8*/ 	.word	0x00000000
        /*09dc*/ 	.word	0x00000000
        /*09e0*/ 	.short	0x010a
        /*09e2*/ 	.byte	0xff
	.zero		1


	//   ....[140]....
        /*09e4*/ 	.word	0x00009d10
        /*09e8*/ 	.word	0x00000000
        /*09ec*/ 	.word	0x00000000
        /*09f0*/ 	.short	0x010a
        /*09f2*/ 	.byte	0xff
	.zero		1


	//   ....[141]....
        /*09f4*/ 	.word	0x00009d70
        /*09f8*/ 	.word	0x00000000
        /*09fc*/ 	.word	0x00000000
        /*0a00*/ 	.short	0x010a
        /*0a02*/ 	.byte	0xff
	.zero		1


	//   ....[142]....
        /*0a04*/ 	.word	0x00009dd0
        /*0a08*/ 	.word	0x00000000
        /*0a0c*/ 	.word	0x00000130
        /*0a10*/ 	.short	0x010a
        /*0a12*/ 	.byte	0xff
	.zero		1


	//   ....[143]....
        /*0a14*/ 	.word	0x00009e20
        /*0a18*/ 	.word	0x0000000c
        /*0a1c*/ 	.word	0x000000b0
        /*0a20*/ 	.short	0x010a
        /*0a22*/ 	.byte	0xff
	.zero		1


	//   ....[144]....
        /*0a24*/ 	.word	0x00009e80
        /*0a28*/ 	.word	0x00000000
        /*0a2c*/ 	.word	0x000000a8
        /*0a30*/ 	.short	0x010a
        /*0a32*/ 	.byte	0xff
	.zero		1


	//   ....[145]....
        /*0a34*/ 	.word	0x00009ee0
        /*0a38*/ 	.word	0x00000000
        /*0a3c*/ 	.word	0x00000080
        /*0a40*/ 	.short	0x010a
        /*0a42*/ 	.byte	0xff
	.zero		1


	//   ....[146]....
        /*0a44*/ 	.word	0x00009f40
        /*0a48*/ 	.word	0x00000000
        /*0a4c*/ 	.word	0x00000088
        /*0a50*/ 	.short	0x010a
        /*0a52*/ 	.byte	0xff
	.zero		1


	//   ....[147]....
        /*0a54*/ 	.word	0x00009fa0
        /*0a58*/ 	.word	0x00000000
        /*0a5c*/ 	.word	0x00000090
        /*0a60*/ 	.short	0x010a
        /*0a62*/ 	.byte	0xff
	.zero		1


	//   ....[148]....
        /*0a64*/ 	.word	0x0000a000
        /*0a68*/ 	.word	0x00000000
        /*0a6c*/ 	.word	0x00000098
        /*0a70*/ 	.short	0x010a
        /*0a72*/ 	.byte	0xff
	.zero		1


	//   ....[149]....
        /*0a74*/ 	.word	0x0000a060
        /*0a78*/ 	.word	0x00000000
        /*0a7c*/ 	.word	0x00000080
        /*0a80*/ 	.short	0x010a
        /*0a82*/ 	.byte	0xff
	.zero		1


	//   ....[150]....
        /*0a84*/ 	.word	0x0000a0c0
        /*0a88*/ 	.word	0x00000000
        /*0a8c*/ 	.word	0x00000088
        /*0a90*/ 	.short	0x010a
        /*0a92*/ 	.byte	0xff
	.zero		1


	//   ....[151]....
        /*0a94*/ 	.word	0x0000a120
        /*0a98*/ 	.word	0x00000000
        /*0a9c*/ 	.word	0x00000090
        /*0aa0*/ 	.short	0x010a
        /*0aa2*/ 	.byte	0xff
	.zero		1


	//   ....[152]....
        /*0aa4*/ 	.word	0x0000a170
        /*0aa8*/ 	.word	0x00000003
        /*0aac*/ 	.word	0x000000b0
        /*0ab0*/ 	.short	0x010a
        /*0ab2*/ 	.byte	0xff
	.zero		1


	//   ....[153]....
        /*0ab4*/ 	.word	0x0000a1d0
        /*0ab8*/ 	.word	0x00000002
        /*0abc*/ 	.word	0x00000060
        /*0ac0*/ 	.short	0x010a
        /*0ac2*/ 	.byte	0xff
	.zero		1


	//   ....[154]....
        /*0ac4*/ 	.word	0x0000a220
        /*0ac8*/ 	.word	0x00000036
        /*0acc*/ 	.word	0x000000d0
        /*0ad0*/ 	.short	0x010a
        /*0ad2*/ 	.byte	0xff
	.zero		1


	//   ....[155]....
        /*0ad4*/ 	.word	0x0000a270
        /*0ad8*/ 	.word	0x00000002
        /*0adc*/ 	.word	0x00000060
        /*0ae0*/ 	.short	0x010a
        /*0ae2*/ 	.byte	0xff
	.zero		1


	//   ....[156]....
        /*0ae4*/ 	.word	0x0000a2c0
        /*0ae8*/ 	.word	0x00000002
        /*0aec*/ 	.word	0x00000060
        /*0af0*/ 	.short	0x010a
        /*0af2*/ 	.byte	0xff
	.zero		1


	//   ....[157]....
        /*0af4*/ 	.word	0x0000a310
        /*0af8*/ 	.word	0x00000003
        /*0afc*/ 	.word	0x00000060
        /*0b00*/ 	.short	0x010a
        /*0b02*/ 	.byte	0xff
	.zero		1


	//----- nvinfo : EIATTR_NUM_MBARRIERS
	.align		4
.L_47:
        /*0b04*/ 	.byte	0x03, 0x38
        /*0b06*/ 	.short	0x0027


	//----- nvinfo : EIATTR_EXIT_INSTR_OFFSETS
	.align		4
        /*0b08*/ 	.byte	0x04, 0x1c
        /*0b0a*/ 	.short	(.L_49 - .L_48)


	//   ....[0]....
.L_48:
        /*0b0c*/ 	.word	0x00003190


	//   ....[1]....
        /*0b10*/ 	.word	0x00003680


	//   ....[2]....
        /*0b14*/ 	.word	0x000036e0


	//   ....[3]....
        /*0b18*/ 	.word	0x00004c20


	//   ....[4]....
        /*0b1c*/ 	.word	0x00005f10


	//   ....[5]....
        /*0b20*/ 	.word	0x00005f50


	//   ....[6]....
        /*0b24*/ 	.word	0x00009490


	//   ....[7]....
        /*0b28*/ 	.word	0x00009500


	//   ....[8]....
        /*0b2c*/ 	.word	0x00009530


	//   ....[9]....
        /*0b30*/ 	.word	0x000095a0


	//----- nvinfo : EIATTR_MAX_THREADS
	.align		4
.L_49:
        /*0b34*/ 	.byte	0x04, 0x05
        /*0b36*/ 	.short	(.L_51 - .L_50)
.L_50:
        /*0b38*/ 	.word	0x00000100
        /*0b3c*/ 	.word	0x00000001
        /*0b40*/ 	.word	0x00000001


	//----- nvinfo : EIATTR_CRS_STACK_SIZE
	.align		4
.L_51:
        /*0b44*/ 	.byte	0x04, 0x1e
        /*0b46*/ 	.short	(.L_53 - .L_52)
.L_52:
        /*0b48*/ 	.word	0x00000000


	//----- nvinfo : EIATTR_CBANK_PARAM_SIZE
	.align		4
.L_53:
        /*0b4c*/ 	.byte	0x03, 0x19
        /*0b4e*/ 	.short	0x0800


	//----- nvinfo : EIATTR_PARAM_CBANK
	.align		4
        /*0b50*/ 	.byte	0x04, 0x0a
        /*0b52*/ 	.short	(.L_55 - .L_54)
	.align		4
.L_54:
        /*0b54*/ 	.word	index@(.nv.constant0._ZN7cutlass13device_kernelINS_4gemm6kernel13GemmUniversalIN4cute5tupleIJiiiiEEENS1_10collective13CollectiveMmaINS1_35MainloopSm100TmaUmmaWarpSpecializedILi6ELi2ELi4ENS5_IJNS4_1CILi4EEESB_NSA_ILi1EEEEEEEENS5_IJNSA_ILi128EEESF_SF_EEENS_6half_tENS5_IJlSC_lEEESH_SI_NS4_8TiledMMAINS4_8MMA_AtomIJNS4_26SM100_MMA_F16BF16_2x1SM_SSISH_SH_fLi128ELi128ELNS4_4UMMA5MajorE0ELSN_0ELNSM_7ScaleInE0ELSO_0EEEEEENS4_6LayoutINS5_IJSC_SC_SC_EEENS5_IJNSA_ILi0EEEST_ST_EEEEENS5_IJNS4_10UnderscoreESW_SW_EEEEENS4_28SM100_TMA_2SM_LOAD_MULTICASTENS4_14ComposedLayoutINS4_7SwizzleILi3ELi4ELi3EEENS4_18smem_ptr_flag_bitsILi16EEENSR_INS5_IJNSA_ILi8EEENSA_ILi64EEEEEENS5_IJS16_SC_EEEEEEEvNS4_8identityESZ_S1A_vS1B_EENS_8epilogue10collective18CollectiveEpilogueINS1D_23Sm100TmaWarpSpecializedILi4ELi2ELi16ELb1ELb0EEEJNS5_IJS16_SF_SF_EEENS5_IJNSR_IS16_SC_EENSR_INS5_IJNSA_ILi16EEENSA_ILi2EEEEEENS5_IJSC_S16_EEEEEEEESH_SI_SH_SI_NS1D_6fusion15FusionCallbacksIS1H_NS1Q_17LinearCombinationISH_fSH_fLNS_15FloatRoundStyleE2EEES1I_S1P_JEEENS4_5SM1004TMEM4LOAD26SM100_TMEM_LOAD_32dp32b16xENS4_13SM90_TMA_LOADENS10_INS11_ILi1ELi4ELi3EEES14_NSR_INS5_IJS15_S1K_EEENS5_IJS1K_SC_EEEEEEENS4_39AutoVectorizingCopyWithAssumedAlignmentILi128EEENS4_14SM90_TMA_STOREES25_S27_S27_EEEvvEEEEvNT_6ParamsE)
        /*0b58*/ 	.short	0x0380
        /*0b5a*/ 	.short	0x0800


	//----- nvinfo : EIATTR_SW_WAR
	.align		4
.L_55:
        /*0b5c*/ 	.byte	0x04, 0x36
        /*0b5e*/ 	.short	(.L_57 - .L_56)
.L_56:
        /*0b60*/ 	.word	0x00000008
.L_57:


//--------------------- .nv.callgraph             --------------------------
	.section	.nv.callgraph,"",@"SHT_CUDA_CALLGRAPH"
	.align	4
	.sectionentsize	8
	.align		4
        /*0000*/ 	.word	0x00000000
	.align		4
        /*0004*/ 	.word	0xffffffff
	.align		4
        /*0008*/ 	.word	index@(_ZN7cutlass13device_kernelINS_4gemm6kernel13GemmUniversalIN4cute5tupleIJiiiiEEENS1_10collective13CollectiveMmaINS1_35MainloopSm100TmaUmmaWarpSpecializedILi6ELi2ELi4ENS5_IJNS4_1CILi4EEESB_NSA_ILi1EEEEEEEENS5_IJNSA_ILi128EEESF_SF_EEENS_6half_tENS5_IJlSC_lEEESH_SI_NS4_8TiledMMAINS4_8MMA_AtomIJNS4_26SM100_MMA_F16BF16_2x1SM_SSISH_SH_fLi128ELi128ELNS4_4UMMA5MajorE0ELSN_0ELNSM_7ScaleInE0ELSO_0EEEEEENS4_6LayoutINS5_IJSC_SC_SC_EEENS5_IJNSA_ILi0EEEST_ST_EEEEENS5_IJNS4_10UnderscoreESW_SW_EEEEENS4_28SM100_TMA_2SM_LOAD_MULTICASTENS4_14ComposedLayoutINS4_7SwizzleILi3ELi4ELi3EEENS4_18smem_ptr_flag_bitsILi16EEENSR_INS5_IJNSA_ILi8EEENSA_ILi64EEEEEENS5_IJS16_SC_EEEEEEEvNS4_8identityESZ_S1A_vS1B_EENS_8epilogue10collective18CollectiveEpilogueINS1D_23Sm100TmaWarpSpecializedILi4ELi2ELi16ELb1ELb0EEEJNS5_IJS16_SF_SF_EEENS5_IJNSR_IS16_SC_EENSR_INS5_IJNSA_ILi16EEENSA_ILi2EEEEEENS5_IJSC_S16_EEEEEEEESH_SI_SH_SI_NS1D_6fusion15FusionCallbacksIS1H_NS1Q_17LinearCombinationISH_fSH_fLNS_15FloatRoundStyleE2EEES1I_S1P_JEEENS4_5SM1004TMEM4LOAD26SM100_TMEM_LOAD_32dp32b16xENS4_13SM90_TMA_LOADENS10_INS11_ILi1ELi4ELi3EEES14_NSR_INS5_IJS15_S1K_EEENS5_IJS1K_SC_EEEEEEENS4_39AutoVectorizingCopyWithAssumedAlignmentILi128EEENS4_14SM90_TMA_STOREES25_S27_S27_EEEvvEEEEvNT_6ParamsE)
	.align		4
        /*000c*/ 	.word	index@(__assertfail)
	.align		4
        /*0010*/ 	.word	0x00000000
	.align		4
        /*0014*/ 	.word	0xfffffffe
	.align		4
        /*0018*/ 	.word	0x00000000
	.align		4
        /*001c*/ 	.word	0xfffffffd
	.align		4
        /*0020*/ 	.word	0x00000000
	.align		4
        /*0024*/ 	.word	0xfffffffc


//--------------------- .nv.constant4             --------------------------
	.section	.nv.constant4,"a",@progbits
	.align	8
	.align		8
.nv.constant4:
        /*0000*/ 	.dword	__assertfail
	.align		8
        /*0008*/ 	.dword	__unnamed_1
	.align		8
        /*0010*/ 	.dword	__unnamed_2
	.align		8
        /*0018*/ 	.dword	_ZN40_INTERNAL_022b14a6_4_k_cu_c4e8904a_332114cuda3std3__45__cpo5beginE
	.align		8
        /*0020*/ 	.dword	_ZN40_INTERNAL_022b14a6_4_k_cu_c4e8904a_332114cuda3std3__45__cpo3endE
	.align		8
        /*0028*/ 	.dword	_ZN40_INTERNAL_022b14a6_4_k_cu_c4e8904a_332114cuda3std3__45__cpo6cbeginE
	.align		8
        /*0030*/ 	.dword	_ZN40_INTERNAL_022b14a6_4_k_cu_c4e8904a_332114cuda3std3__45__cpo4cendE
	.align		8
        /*0038*/ 	.dword	_ZN40_INTERNAL_022b14a6_4_k_cu_c4e8904a_332114cuda3std3__442_GLOBAL__N__022b14a6_4_k_cu_c4e8904a_332116ignoreE
	.align		8
        /*0040*/ 	.dword	_ZN40_INTERNAL_022b14a6_4_k_cu_c4e8904a_332114cuda3std3__419piecewise_constructE
	.align		8
        /*0048*/ 	.dword	_ZN40_INTERNAL_022b14a6_4_k_cu_c4e8904a_332114cuda3std3__48in_placeE
	.align		8
        /*0050*/ 	.dword	_ZN40_INTERNAL_022b14a6_4_k_cu_c4e8904a_332114cuda3std6ranges3__45__cpo4swapE
	.align		8
        /*0058*/ 	.dword	_ZN40_INTERNAL_022b14a6_4_k_cu_c4e8904a_332114cuda3std6ranges3__45__cpo9iter_moveE
	.align		8
        /*0060*/ 	.dword	_ZN40_INTERNAL_022b14a6_4_k_cu_c4e8904a_332114cute7productE
	.align		8
        /*0068*/ 	.dword	_ZN40_INTERNAL_022b14a6_4_k_cu_c4e8904a_332114cute1_E
	.align		8
        /*0070*/ 	.dword	$str$25
	.align		8
        /*0078*/ 	.dword	$str$26
	.align		8
        /*0080*/ 	.dword	$str$27
	.align		8
        /*0088*/ 	.dword	$str$28


//--------------------- .text._ZN7cutlass13device_kernelINS_4gemm6kernel13GemmUniversalIN4cute5tupleIJiiiiEEENS1_10collective13CollectiveMmaINS1_35MainloopSm100TmaUmmaWarpSpecializedILi6ELi2ELi4ENS5_IJNS4_1CILi4EEESB_NSA_ILi1EEEEEEEENS5_IJNSA_ILi128EEESF_SF_EEENS_6half_tENS5_IJlSC_lEEESH_SI_NS4_8TiledMMAINS4_8MMA_AtomIJNS4_26SM100_MMA_F16BF16_2x1SM_SSISH_SH_fLi128ELi128ELNS4_4UMMA5MajorE0ELSN_0ELNSM_7ScaleInE0ELSO_0EEEEEENS4_6LayoutINS5_IJSC_SC_SC_EEENS5_IJNSA_ILi0EEEST_ST_EEEEENS5_IJNS4_10UnderscoreESW_SW_EEEEENS4_28SM100_TMA_2SM_LOAD_MULTICASTENS4_14ComposedLayoutINS4_7SwizzleILi3ELi4ELi3EEENS4_18smem_ptr_flag_bitsILi16EEENSR_INS5_IJNSA_ILi8EEENSA_ILi64EEEEEENS5_IJS16_SC_EEEEEEEvNS4_8identityESZ_S1A_vS1B_EENS_8epilogue10collective18CollectiveEpilogueINS1D_23Sm100TmaWarpSpecializedILi4ELi2ELi16ELb1ELb0EEEJNS5_IJS16_SF_SF_EEENS5_IJNSR_IS16_SC_EENSR_INS5_IJNSA_ILi16EEENSA_ILi2EEEEEENS5_IJSC_S16_EEEEEEEESH_SI_SH_SI_NS1D_6fusion15FusionCallbacksIS1H_NS1Q_17LinearCombinationISH_fSH_fLNS_15FloatRoundStyleE2EEES1I_S1P_JEEENS4_5SM1004TMEM4LOAD26SM100_TMEM_LOAD_32dp32b16xENS4_13SM90_TMA_LOADENS10_INS11_ILi1ELi4ELi3EEES14_NSR_INS5_IJS15_S1K_EEENS5_IJS1K_SC_EEEEEEENS4_39AutoVectorizingCopyWithAssumedAlignmentILi128EEENS4_14SM90_TMA_STOREES25_S27_S27_EEEvvEEEEvNT_6ParamsE --------------------------
	.section	.text._ZN7cutlass13device_kernelINS_4gemm6kernel13GemmUniversalIN4cute5tupleIJiiiiEEENS1_10collective13CollectiveMmaINS1_35MainloopSm100TmaUmmaWarpSpecializedILi6ELi2ELi4ENS5_IJNS4_1CILi4EEESB_NSA_ILi1EEEEEEEENS5_IJNSA_ILi128EEESF_SF_EEENS_6half_tENS5_IJlSC_lEEESH_SI_NS4_8TiledMMAINS4_8MMA_AtomIJNS4_26SM100_MMA_F16BF16_2x1SM_SSISH_SH_fLi128ELi128ELNS4_4UMMA5MajorE0ELSN_0ELNSM_7ScaleInE0ELSO_0EEEEEENS4_6LayoutINS5_IJSC_SC_SC_EEENS5_IJNSA_ILi0EEEST_ST_EEEEENS5_IJNS4_10UnderscoreESW_SW_EEEEENS4_28SM100_TMA_2SM_LOAD_MULTICASTENS4_14ComposedLayoutINS4_7SwizzleILi3ELi4ELi3EEENS4_18smem_ptr_flag_bitsILi16EEENSR_INS5_IJNSA_ILi8EEENSA_ILi64EEEEEENS5_IJS16_SC_EEEEEEEvNS4_8identityESZ_S1A_vS1B_EENS_8epilogue10collective18CollectiveEpilogueINS1D_23Sm100TmaWarpSpecializedILi4ELi2ELi16ELb1ELb0EEEJNS5_IJS16_SF_SF_EEENS5_IJNSR_IS16_SC_EENSR_INS5_IJNSA_ILi16EEENSA_ILi2EEEEEENS5_IJSC_S16_EEEEEEEESH_SI_SH_SI_NS1D_6fusion15FusionCallbacksIS1H_NS1Q_17LinearCombinationISH_fSH_fLNS_15FloatRoundStyleE2EEES1I_S1P_JEEENS4_5SM1004TMEM4LOAD26SM100_TMEM_LOAD_32dp32b16xENS4_13SM90_TMA_LOADENS10_INS11_ILi1ELi4ELi3EEES14_NSR_INS5_IJS15_S1K_EEENS5_IJS1K_SC_EEEEEEENS4_39AutoVectorizingCopyWithAssumedAlignmentILi128EEENS4_14SM90_TMA_STOREES25_S27_S27_EEEvvEEEEvNT_6ParamsE,"ax",@progbits
	.align	128
.text._ZN7cutlass13device_kernelINS_4gemm6kernel13GemmUniversalIN4cute5tupleIJiiiiEEENS1_10collective13CollectiveMmaINS1_35MainloopSm100TmaUmmaWarpSpecializedILi6ELi2ELi4ENS5_IJNS4_1CILi4EEESB_NSA_ILi1EEEEEEEENS5_IJNSA_ILi128EEESF_SF_EEENS_6half_tENS5_IJlSC_lEEESH_SI_NS4_8TiledMMAINS4_8MMA_AtomIJNS4_26SM100_MMA_F16BF16_2x1SM_SSISH_SH_fLi128ELi128ELNS4_4UMMA5MajorE0ELSN_0ELNSM_7ScaleInE0ELSO_0EEEEEENS4_6LayoutINS5_IJSC_SC_SC_EEENS5_IJNSA_ILi0EEEST_ST_EEEEENS5_IJNS4_10UnderscoreESW_SW_EEEEENS4_28SM100_TMA_2SM_LOAD_MULTICASTENS4_14ComposedLayoutINS4_7SwizzleILi3ELi4ELi3EEENS4_18smem_ptr_flag_bitsILi16EEENSR_INS5_IJNSA_ILi8EEENSA_ILi64EEEEEENS5_IJS16_SC_EEEEEEEvNS4_8identityESZ_S1A_vS1B_EENS_8epilogue10collective18CollectiveEpilogueINS1D_23Sm100TmaWarpSpecializedILi4ELi2ELi16ELb1ELb0EEEJNS5_IJS16_SF_SF_EEENS5_IJNSR_IS16_SC_EENSR_INS5_IJNSA_ILi16EEENSA_ILi2EEEEEENS5_IJSC_S16_EEEEEEEESH_SI_SH_SI_NS1D_6fusion15FusionCallbacksIS1H_NS1Q_17LinearCombinationISH_fSH_fLNS_15FloatRoundStyleE2EEES1I_S1P_JEEENS4_5SM1004TMEM4LOAD26SM100_TMEM_LOAD_32dp32b16xENS4_13SM90_TMA_LOADENS10_INS11_ILi1ELi4ELi3EEES14_NSR_INS5_IJS15_S1K_EEENS5_IJS1K_SC_EEEEEEENS4_39AutoVectorizingCopyWithAssumedAlignmentILi128EEENS4_14SM90_TMA_STOREES25_S27_S27_EEEvvEEEEvNT_6ParamsE:
        .type           _ZN7cutlass13device_kernelINS_4gemm6kernel13GemmUniversalIN4cute5tupleIJiiiiEEENS1_10collective13CollectiveMmaINS1_35MainloopSm100TmaUmmaWarpSpecializedILi6ELi2ELi4ENS5_IJNS4_1CILi4EEESB_NSA_ILi1EEEEEEEENS5_IJNSA_ILi128EEESF_SF_EEENS_6half_tENS5_IJlSC_lEEESH_SI_NS4_8TiledMMAINS4_8MMA_AtomIJNS4_26SM100_MMA_F16BF16_2x1SM_SSISH_SH_fLi128ELi128ELNS4_4UMMA5MajorE0ELSN_0ELNSM_7ScaleInE0ELSO_0EEEEEENS4_6LayoutINS5_IJSC_SC_SC_EEENS5_IJNSA_ILi0EEEST_ST_EEEEENS5_IJNS4_10UnderscoreESW_SW_EEEEENS4_28SM100_TMA_2SM_LOAD_MULTICASTENS4_14ComposedLayoutINS4_7SwizzleILi3ELi4ELi3EEENS4_18smem_ptr_flag_bitsILi16EEENSR_INS5_IJNSA_ILi8EEENSA_ILi64EEEEEENS5_IJS16_SC_EEEEEEEvNS4_8identityESZ_S1A_vS1B_EENS_8epilogue10collective18CollectiveEpilogueINS1D_23Sm100TmaWarpSpecializedILi4ELi2ELi16ELb1ELb0EEEJNS5_IJS16_SF_SF_EEENS5_IJNSR_IS16_SC_EENSR_INS5_IJNSA_ILi16EEENSA_ILi2EEEEEENS5_IJSC_S16_EEEEEEEESH_SI_SH_SI_NS1D_6fusion15FusionCallbacksIS1H_NS1Q_17LinearCombinationISH_fSH_fLNS_15FloatRoundStyleE2EEES1I_S1P_JEEENS4_5SM1004TMEM4LOAD26SM100_TMEM_LOAD_32dp32b16xENS4_13SM90_TMA_LOADENS10_INS11_ILi1ELi4ELi3EEES14_NSR_INS5_IJS15_S1K_EEENS5_IJS1K_SC_EEEEEEENS4_39AutoVectorizingCopyWithAssumedAlignmentILi128EEENS4_14SM90_TMA_STOREES25_S27_S27_EEEvvEEEEvNT_6ParamsE,@function
        .size           _ZN7cutlass13device_kernelINS_4gemm6kernel13GemmUniversalIN4cute5tupleIJiiiiEEENS1_10collective13CollectiveMmaINS1_35MainloopSm100TmaUmmaWarpSpecializedILi6ELi2ELi4ENS5_IJNS4_1CILi4EEESB_NSA_ILi1EEEEEEEENS5_IJNSA_ILi128EEESF_SF_EEENS_6half_tENS5_IJlSC_lEEESH_SI_NS4_8TiledMMAINS4_8MMA_AtomIJNS4_26SM100_MMA_F16BF16_2x1SM_SSISH_SH_fLi128ELi128ELNS4_4UMMA5MajorE0ELSN_0ELNSM_7ScaleInE0ELSO_0EEEEEENS4_6LayoutINS5_IJSC_SC_SC_EEENS5_IJNSA_ILi0EEEST_ST_EEEEENS5_IJNS4_10UnderscoreESW_SW_EEEEENS4_28SM100_TMA_2SM_LOAD_MULTICASTENS4_14ComposedLayoutINS4_7SwizzleILi3ELi4ELi3EEENS4_18smem_ptr_flag_bitsILi16EEENSR_INS5_IJNSA_ILi8EEENSA_ILi64EEEEEENS5_IJS16_SC_EEEEEEEvNS4_8identityESZ_S1A_vS1B_EENS_8epilogue10collective18CollectiveEpilogueINS1D_23Sm100TmaWarpSpecializedILi4ELi2ELi16ELb1ELb0EEEJNS5_IJS16_SF_SF_EEENS5_IJNSR_IS16_SC_EENSR_INS5_IJNSA_ILi16EEENSA_ILi2EEEEEENS5_IJSC_S16_EEEEEEEESH_SI_SH_SI_NS1D_6fusion15FusionCallbacksIS1H_NS1Q_17LinearCombinationISH_fSH_fLNS_15FloatRoundStyleE2EEES1I_S1P_JEEENS4_5SM1004TMEM4LOAD26SM100_TMEM_LOAD_32dp32b16xENS4_13SM90_TMA_LOADENS10_INS11_ILi1ELi4ELi3EEES14_NSR_INS5_IJS15_S1K_EEENS5_IJS1K_SC_EEEEEEENS4_39AutoVectorizingCopyWithAssumedAlignmentILi128EEENS4_14SM90_TMA_STOREES25_S27_S27_EEEvvEEEEvNT_6ParamsE,(.L_x_207 - _ZN7cutlass13device_kernelINS_4gemm6kernel13GemmUniversalIN4cute5tupleIJiiiiEEENS1_10collective13CollectiveMmaINS1_35MainloopSm100TmaUmmaWarpSpecializedILi6ELi2ELi4ENS5_IJNS4_1CILi4EEESB_NSA_ILi1EEEEEEEENS5_IJNSA_ILi128EEESF_SF_EEENS_6half_tENS5_IJlSC_lEEESH_SI_NS4_8TiledMMAINS4_8MMA_AtomIJNS4_26SM100_MMA_F16BF16_2x1SM_SSISH_SH_fLi128ELi128ELNS4_4UMMA5MajorE0ELSN_0ELNSM_7ScaleInE0ELSO_0EEEEEENS4_6LayoutINS5_IJSC_SC_SC_EEENS5_IJNSA_ILi0EEEST_ST_EEEEENS5_IJNS4_10UnderscoreESW_SW_EEEEENS4_28SM100_TMA_2SM_LOAD_MULTICASTENS4_14ComposedLayoutINS4_7SwizzleILi3ELi4ELi3EEENS4_18smem_ptr_flag_bitsILi16EEENSR_INS5_IJNSA_ILi8EEENSA_ILi64EEEEEENS5_IJS16_SC_EEEEEEEvNS4_8identityESZ_S1A_vS1B_EENS_8epilogue10collective18CollectiveEpilogueINS1D_23Sm100TmaWarpSpecializedILi4ELi2ELi16ELb1ELb0EEEJNS5_IJS16_SF_SF_EEENS5_IJNSR_IS16_SC_EENSR_INS5_IJNSA_ILi16EEENSA_ILi2EEEEEENS5_IJSC_S16_EEEEEEEESH_SI_SH_SI_NS1D_6fusion15FusionCallbacksIS1H_NS1Q_17LinearCombinationISH_fSH_fLNS_15FloatRoundStyleE2EEES1I_S1P_JEEENS4_5SM1004TMEM4LOAD26SM100_TMEM_LOAD_32dp32b16xENS4_13SM90_TMA_LOADENS10_INS11_ILi1ELi4ELi3EEES14_NSR_INS5_IJS15_S1K_EEENS5_IJS1K_SC_EEEEEEENS4_39AutoVectorizingCopyWithAssumedAlignmentILi128EEENS4_14SM90_TMA_STOREES25_S27_S27_EEEvvEEEEvNT_6ParamsE)
        .other          _ZN7cutlass13device_kernelINS_4gemm6kernel13GemmUniversalIN4cute5tupleIJiiiiEEENS1_10collective13CollectiveMmaINS1_35MainloopSm100TmaUmmaWarpSpecializedILi6ELi2ELi4ENS5_IJNS4_1CILi4EEESB_NSA_ILi1EEEEEEEENS5_IJNSA_ILi128EEESF_SF_EEENS_6half_tENS5_IJlSC_lEEESH_SI_NS4_8TiledMMAINS4_8MMA_AtomIJNS4_26SM100_MMA_F16BF16_2x1SM_SSISH_SH_fLi128ELi128ELNS4_4UMMA5MajorE0ELSN_0ELNSM_7ScaleInE0ELSO_0EEEEEENS4_6LayoutINS5_IJSC_SC_SC_EEENS5_IJNSA_ILi0EEEST_ST_EEEEENS5_IJNS4_10UnderscoreESW_SW_EEEEENS4_28SM100_TMA_2SM_LOAD_MULTICASTENS4_14ComposedLayoutINS4_7SwizzleILi3ELi4ELi3EEENS4_18smem_ptr_flag_bitsILi16EEENSR_INS5_IJNSA_ILi8EEENSA_ILi64EEEEEENS5_IJS16_SC_EEEEEEEvNS4_8identityESZ_S1A_vS1B_EENS_8epilogue10collective18CollectiveEpilogueINS1D_23Sm100TmaWarpSpecializedILi4ELi2ELi16ELb1ELb0EEEJNS5_IJS16_SF_SF_EEENS5_IJNSR_IS16_SC_EENSR_INS5_IJNSA_ILi16EEENSA_ILi2EEEEEENS5_IJSC_S16_EEEEEEEESH_SI_SH_SI_NS1D_6fusion15FusionCallbacksIS1H_NS1Q_17LinearCombinationISH_fSH_fLNS_15FloatRoundStyleE2EEES1I_S1P_JEEENS4_5SM1004TMEM4LOAD26SM100_TMEM_LOAD_32dp32b16xENS4_13SM90_TMA_LOADENS10_INS11_ILi1ELi4ELi3EEES14_NSR_INS5_IJS15_S1K_EEENS5_IJS1K_SC_EEEEEEENS4_39AutoVectorizingCopyWithAssumedAlignmentILi128EEENS4_14SM90_TMA_STOREES25_S27_S27_EEEvvEEEEvNT_6ParamsE,@"STO_CUDA_ENTRY STV_DEFAULT"
_ZN7cutlass13device_kernelINS_4gemm6kernel13GemmUniversalIN4cute5tupleIJiiiiEEENS1_10collective13CollectiveMmaINS1_35MainloopSm100TmaUmmaWarpSpecializedILi6ELi2ELi4ENS5_IJNS4_1CILi4EEESB_NSA_ILi1EEEEEEEENS5_IJNSA_ILi128EEESF_SF_EEENS_6half_tENS5_IJlSC_lEEESH_SI_NS4_8TiledMMAINS4_8MMA_AtomIJNS4_26SM100_MMA_F16BF16_2x1SM_SSISH_SH_fLi128ELi128ELNS4_4UMMA5MajorE0ELSN_0ELNSM_7ScaleInE0ELSO_0EEEEEENS4_6LayoutINS5_IJSC_SC_SC_EEENS5_IJNSA_ILi0EEEST_ST_EEEEENS5_IJNS4_10UnderscoreESW_SW_EEEEENS4_28SM100_TMA_2SM_LOAD_MULTICASTENS4_14ComposedLayoutINS4_7SwizzleILi3ELi4ELi3EEENS4_18smem_ptr_flag_bitsILi16EEENSR_INS5_IJNSA_ILi8EEENSA_ILi64EEEEEENS5_IJS16_SC_EEEEEEEvNS4_8identityESZ_S1A_vS1B_EENS_8epilogue10collective18CollectiveEpilogueINS1D_23Sm100TmaWarpSpecializedILi4ELi2ELi16ELb1ELb0EEEJNS5_IJS16_SF_SF_EEENS5_IJNSR_IS16_SC_EENSR_INS5_IJNSA_ILi16EEENSA_ILi2EEEEEENS5_IJSC_S16_EEEEEEEESH_SI_SH_SI_NS1D_6fusion15FusionCallbacksIS1H_NS1Q_17LinearCombinationISH_fSH_fLNS_15FloatRoundStyleE2EEES1I_S1P_JEEENS4_5SM1004TMEM4LOAD26SM100_TMEM_LOAD_32dp32b16xENS4_13SM90_TMA_LOADENS10_INS11_ILi1ELi4ELi3EEES14_NSR_INS5_IJS15_S1K_EEENS5_IJS1K_SC_EEEEEEENS4_39AutoVectorizingCopyWithAssumedAlignmentILi128EEENS4_14SM90_TMA_STOREES25_S27_S27_EEEvvEEEEvNT_6ParamsE:
[----:B------:R-:W1:Y:S01]  /*0000*/  LDC R1, c[0x0][0x37c] ;  /* 0x0000df00ff017b82 */ /* 0x000e620000000800 */
[----:B------:R-:W2:Y:S01]  /*0010*/  S2R R61, SR_TID.X ;  /* 0x00000000003d7919 */ /* 0x000ea20000002100 */
[----:B------:R-:W3:Y:S06]  /*0020*/  LDCU.64 UR8, c[0x0][0x890] ;  /* 0x00011200ff0877ac */ /* 0x000eec0008000a00 */
[----:B------:R-:W4:Y:S01]  /*0030*/  S2UR UR52, SR_CgaCtaId ;  /* 0x00000000003479c3 */ /* 0x000f220000008800 */
[----:B------:R-:W-:Y:S02]  /*0040*/  PRMT R50, RZ, 0x7610, R50 ;  /* 0x00007610ff327816 */ /* 0x000fe40000000032 */
[----:B------:R-:W-:-:S02]  /*0050*/  ELECT P0, URZ, PT ;  /* 0x0000000000ff782f */ /* 0x000fc40003800000 */
[----:B---3--:R-:W-:-:S04]  /*0060*/  ISETP.NE.U32.AND P1, PT, RZ, UR8, PT ;  /* 0x00000008ff007c0c */ /* 0x008fc8000bf25070 */
[----:B------:R-:W-:Y:S01]  /*0070*/  ISETP.NE.AND.EX P2, PT, RZ, UR9, PT, P1 ;  /* 0x00000009ff007c0c */ /* 0x000fe2000bf45310 */
[----:B----4-:R-:W-:Y:S02]  /*0080*/  ULOP3.LUT UR68, UR52, 0x1, URZ, 0xc0, !UPT ;  /* 0x0000000134447892 */ /* 0x010fe4000f8ec0ff */
[----:B------:R-:W-:Y:S01]  /*0090*/  ULOP3.LUT UR69, UR52, 0x1, URZ, 0x3c, !UPT ;  /* 0x0000000134457892 */ /* 0x000fe2000f8e3cff */
[----:B--2---:R-:W-:-:S05]  /*00a0*/  SHF.R.U32.HI R51, RZ, 0x5, R61 ;  /* 0x00000005ff337819 */ /* 0x004fca000001163d */
[----:B------:R-:W2:Y:S02]  /*00b0*/  SHFL.IDX PT, R0, R51, RZ, 0x1f ;  /* 0x00001fff33007589 */ /* 0x000ea400000e0000 */
[----:B--2---:R-:W-:Y:S02]  /*00c0*/  R2UR UR22, R0 ;  /* 0x00000000001672ca */ /* 0x004fe400000e0000 */
[----:B-1----:R-:W-:Y:S05]  /*00d0*/  @P2 BRA `(.L_x_0) ;  /* 0x0000000000302947 */ /* 0x002fea0003800000 */
[----:B------:R-:W1:Y:S02]  /*00e0*/  LDCU.64 UR4, c[0x0][0x888] ;  /* 0x00011100ff0477ac */ /* 0x000e640008000a00 */
[----:B-1----:R-:W-:-:S04]  /*00f0*/  UISETP.NE.U32.AND UP0, UPT, UR4, URZ, UPT ;  /* 0x000000ff0400728c */ /* 0x002fc8000bf05070 */
[----:B------:R-:W-:-:S09]  /*0100*/  UISETP.NE.AND.EX UP0, UPT, UR5, URZ, UPT, UP0 ;  /* 0x000000ff0500728c */ /* 0x000fd2000bf05300 */
[----:B------:R-:W-:Y:S05]  /*0110*/  BRA.U !UP0, `(.L_x_1) ;  /* 0x0000000108147547 */ /* 0x000fea000b800000 */
[----:B------:R-:W1:Y:S01]  /*0120*/  LDC.64 R2, c[0x0][0x888] ;  /* 0x00022200ff027b82 */ /* 0x000e620000000a00 */
[----:B------:R-:W1:Y:S02]  /*0130*/  LDCU.64 UR4, c[0x0][0x358] ;  /* 0x00006b00ff0477ac */ /* 0x000e640008000a00 */
[----:B-1----:R1:W5:Y:S01]  /*0140*/  LDG.E R27, desc[UR4][R2.64] ;  /* 0x00000004021b7981 */ /* 0x002362000c1e1900 */
[----:B------:R-:W-:Y:S01]  /*0150*/  HFMA2 R50, -RZ, RZ, 0, 5.9604644775390625e-08 ;  /* 0x00000001ff327431 */ /* 0x000fe200000001ff */
[----:B------:R-:W-:Y:S05]  /*0160*/  BRA `(.L_x_0) ;  /* 0x00000000000c7947 */ /* 0x000fea0003800000 */
.L_x_1:
[----:B------:R-:W1:Y:S01]  /*0170*/  LDCU UR4, c[0x0][0x880] ;  /* 0x00011000ff0477ac */ /* 0x000e620008000800 */
[----:B------:R-:W-:Y:S01]  /*0180*/  HFMA2 R50, -RZ, RZ, 0, 5.9604644775390625e-08 ;  /* 0x00000001ff327431 */ /* 0x000fe200000001ff */
[----:B-1----:R-:W-:-:S07]  /*0190*/  MOV R27, UR4 ;  /* 0x00000004001b7c02 */ /* 0x002fce0008000f00 */
.L_x_0:
[----:B------:R-:W2:Y:S02]  /*01a0*/  LDCU.64 UR4, c[0x0][0x8b0] ;  /* 0x00011600ff0477ac */ /* 0x000ea40008000a00 */
[----:B--2---:R-:W-:-:S04]  /*01b0*/  UISETP.NE.U32.AND UP0, UPT, UR4, URZ, UPT ;  /* 0x000000ff0400728c */ /* 0x004fc8000bf05070 */
[----:B------:R-:W-:-:S09]  /*01c0*/  UISETP.NE.AND.EX UP0, UPT, UR5, URZ, UPT, UP0 ;  /* 0x000000ff0500728c */ /* 0x000fd2000bf05300 */
[----:B------:R-:W-:Y:S05]  /*01d0*/  BRA.U UP0, `(.L_x_2) ;  /* 0x0000000100287547 */ /* 0x000fea000b800000 */
[----:B------:R-:W2:Y:S02]  /*01e0*/  LDCU.64 UR4, c[0x0][0x8a8] ;  /* 0x00011500ff0477ac */ /* 0x000ea40008000a00 */
[----:B--2---:R-:W-:-:S04]  /*01f0*/  UISETP.NE.U32.AND UP0, UPT, UR4, URZ, UPT ;  /* 0x000000ff0400728c */ /* 0x004fc8000bf05070 */
[----:B------:R-:W-:-:S09]  /*0200*/  UISETP.NE.AND.EX UP0, UPT, UR5, URZ, UPT, UP0 ;  /* 0x000000ff0500728c */ /* 0x000fd2000bf05300 */
[----:B------:R-:W-:Y:S05]  /*0210*/  BRA.U !UP0, `(.L_x_3) ;  /* 0x0000000108107547 */ /* 0x000fea000b800000 */
[----:B------:R-:W2:Y:S01]  /*0220*/  LDC.64 R24, c[0x0][0x8a8] ;  /* 0x00022a00ff187b82 */ /* 0x000ea20000000a00 */
[----:B------:R-:W2:Y:S02]  /*0230*/  LDCU.64 UR4, c[0x0][0x358] ;  /* 0x00006b00ff0477ac */ /* 0x000ea40008000a00 */
[----:B--2---:R2:W5:Y:S01]  /*0240*/  LDG.E R24, desc[UR4][R24.64] ;  /* 0x0000000418187981 */ /* 0x004562000c1e1900 */
[----:B------:R-:W-:Y:S05]  /*0250*/  BRA `(.L_x_2) ;  /* 0x0000000000087947 */ /* 0x000fea0003800000 */
.L_x_3:
[----:B------:R-:W2:Y:S02]  /*0260*/  LDCU UR4, c[0x0][0x8a0] ;  /* 0x00011400ff0477ac */ /* 0x000ea40008000800 */
[----:B--2---:R-:W-:Y:S02]  /*0270*/  MOV R24, UR4 ;  /* 0x0000000400187c02 */ /* 0x004fe40008000f00 */
.L_x_2:
[----:B------:R-:W-:Y:S01]  /*0280*/  IMAD.U32 R0, RZ, RZ, UR22 ;  /* 0x00000016ff007e24 */ /* 0x000fe2000f8e00ff */
[----:B------:R-:W-:Y:S04]  /*0290*/  BSSY.RECONVERGENT B0, `(.L_x_4) ;  /* 0x000000c000007945 */ /* 0x000fe80003800200 */
[C---:B------:R-:W-:Y:S02]  /*02a0*/  ISETP.NE.OR P3, PT, R0.reuse, 0x1, !P0 ;  /* 0x000000010000780c */ /* 0x040fe40004765670 */
[----:B------:R-:W-:-:S11]  /*02b0*/  ISETP.NE.OR P2, PT, R0, 0x3, !P0 ;  /* 0x000000030000780c */ /* 0x000fd60004745670 */
[----:B------:R-:W-:Y:S05]  /*02c0*/  @P3 BRA `(.L_x_5) ;  /* 0x0000000000203947 */ /* 0x000fea0003800000 */
[----:B------:R-:W3:Y:S02]  /*02d0*/  LDCU.64 UR4, c[0x0][0x348] ;  /* 0x00006900ff0477ac */ /* 0x000ee40008000a00 */
[----:B---3--:R-:W-:Y:S02]  /*02e0*/  UIADD3 UR6, UP1, UPT, UR4, 0x80, URZ ;  /* 0x0000008004067890 */ /* 0x008fe4000ff3e0ff */
[----:B------:R-:W-:Y:S02]  /*02f0*/  UIADD3 UR4, UP0, UPT, UR4, 0x180, URZ ;  /* 0x0000018004047890 */ /* 0x000fe4000ff1e0ff */
[----:B------:R-:W-:Y:S02]  /*0300*/  UIADD3.X UR7, UPT, UPT, URZ, UR5, URZ, UP1, !UPT ;  /* 0x00000005ff077290 */ /* 0x000fe40008ffe4ff */
[----:B------:R-:W-:-:S07]  /*0310*/  UIADD3.X UR5, UPT, UPT, URZ, UR5, URZ, UP0, !UPT ;  /* 0x00000005ff057290 */ /* 0x000fce00087fe4ff */
[----:B------:R3:W-:Y:S02]  /*0320*/  UTMACCTL.PF [UR6] ;  /* 0x00000000060079b9 */ /* 0x0007e40008040000 */
[----:B------:R3:W-:Y:S02]  /*0330*/  UTMACCTL.PF [UR4] ;  /* 0x00000000040079b9 */ /* 0x0007e40008040000 */
[----:B---3--:R-:W-:Y:S01]  /*0340*/  NOP ;  /* 0x0000000000007918 */ /* 0x008fe20000000000 */
.L_x_5:
[----:B------:R-:W-:Y:S05]  /*0350*/  BSYNC.RECONVERGENT B0 ;  /* 0x0000000000007941 */ /* 0x000fea0003800200 */
.L_x_4:
[----:B------:R-:W-:Y:S04]  /*0360*/  BSSY.RECONVERGENT B0, `(.L_x_6) ;  /* 0x000000a000007945 */ /* 0x000fe80003800200 */
        /* <DEDUP_REMOVED lines=9> */
.L_x_7:
[----:B------:R-:W-:Y:S05]  /*0400*/  BSYNC.RECONVERGENT B0 ;  /* 0x0000000000007941 */ /* 0x000fea0003800200 */
.L_x_6:
[----:B------:R-:W3:Y:S01]  /*0410*/  LDCU.64 UR4, c[0x0][0x888] ;  /* 0x00011100ff0477ac */ /* 0x000ee20008000a00 */
[----:B------:R-:W-:Y:S01]  /*0420*/  ISETP.NE.AND.EX P1, PT, RZ, UR9, PT, P1 ;  /* 0x00000009ff007c0c */ /* 0x000fe2000bf25310 */
[----:B------:R-:W-:Y:S01]  /*0430*/  UPLOP3.LUT UP3, UPT, UPT, UPT, UPT, 0x80, 0x8 ;  /* 0x000000000008789c */ /* 0x000fe20003f6f070 */
[----:B---3--:R-:W-:-:S04]  /*0440*/  ISETP.NE.U32.AND P2, PT, RZ, UR4, PT ;  /* 0x00000004ff007c0c */ /* 0x008fc8000bf45070 */
[----:B------:R-:W-:-:S13]  /*0450*/  ISETP.NE.AND.EX P2, PT, RZ, UR5, PT, P2 ;  /* 0x00000005ff007c0c */ /* 0x000fda000bf45320 */
[----:B------:R-:W-:Y:S05]  /*0460*/  @P2 BRA P1, `(.L_x_8) ;  /* 0x0000000000282947 */ /* 0x000fea0000800000 */
[----:B------:R-:W-:Y:S01]  /*0470*/  UISETP.NE.U32.AND UP0, UPT, UR8, URZ, UPT ;  /* 0x000000ff0800728c */ /* 0x000fe2000bf05070 */
[----:B-----5:R-:W-:Y:S01]  /*0480*/  FSETP.NEU.AND P1, PT, R27, RZ, PT ;  /* 0x000000ff1b00720b */ /* 0x020fe20003f2d000 */
[----:B------:R-:W-:Y:S02]  /*0490*/  UISETP.NE.U32.AND UP2, UPT, UR4, URZ, UPT ;  /* 0x000000ff0400728c */ /* 0x000fe4000bf45070 */
[----:B------:R-:W-:Y:S02]  /*04a0*/  UISETP.NE.AND.EX UP1, UPT, UR9, URZ, UPT, UP0 ;  /* 0x000000ff0900728c */ /* 0x000fe4000bf25300 */
[----:B------:R-:W-:-:S04]  /*04b0*/  UISETP.NE.AND.EX UP0, UPT, UR5, URZ, UPT, UP2 ;  /* 0x000000ff0500728c */ /* 0x000fc8000bf05320 */
[----:B------:R-:W-:-:S04]  /*04c0*/  USEL UR4, URZ, 0xffffffff, UP0 ;  /* 0xffffffffff047887 */ /* 0x000fc80008000000 */
[----:B------:R-:W-:Y:S01]  /*04d0*/  VOTEU.ANY UP0, P1 ;  /* 0x0000000000ff7886 */ /* 0x000fe20000800100 */
[----:B------:R-:W-:-:S04]  /*04e0*/  @!UP1 USEL UR4, URZ, 0xffffffff, UP0 ;  /* 0xffffffffff049887 */ /* 0x000fc80008000000 */
[----:B------:R-:W-:-:S04]  /*04f0*/  ULOP3.LUT UR4, UR4, 0x1, URZ, 0xc0, !UPT ;  /* 0x0000000104047892 */ /* 0x000fc8000f8ec0ff */
[----:B------:R-:W-:-:S11]  /*0500*/  UISETP.NE.U32.AND UP3, UPT, UR4, 0x1, UPT ;  /* 0x000000010400788c */ /* 0x000fd6000bf65070 */
.L_x_8:
[----:B------:R-:W3:Y:S01]  /*0510*/  SHFL.IDX PT, R0, R51, RZ, 0x1f ;  /* 0x00001fff33007589 */ /* 0x000ee200000e0000 */
[----:B------:R-:W-:-:S04]  /*0520*/  UISETP.NE.AND UP0, UPT, UR22, 0x2, UPT ;  /* 0x000000021600788c */ /* 0x000fc8000bf05270 */
[----:B------:R-:W-:Y:S02]  /*0530*/  UISETP.EQ.AND UP1, UPT, UR68, URZ, !UP0 ;  /* 0x000000ff4400728c */ /* 0x000fe4000c722270 */
[----:B------:R-:W-:-:S04]  /*0540*/  USEL UR54, URZ, 0x1, UP0 ;  /* 0x00000001ff367887 */ /* 0x000fc80008000000 */
[----:B------:R-:W-:Y:S02]  /*0550*/  PLOP3.LUT P4, PT, P0, PT, UP1, 0x80, 0x8 ;  /* 0x000000000008781c */ /* 0x000fe4000078f018 */
[----:B---3--:R-:W-:-:S13]  /*0560*/  ISETP.NE.AND P1, PT, R0, RZ, PT ;  /* 0x000000ff0000720c */ /* 0x008fda0003f25270 */
[----:B------:R-:W-:Y:S05]  /*0570*/  @P1 BRA `(.L_x_9) ;  /* 0x0000000000641947 */ /* 0x000fea0003800000 */
[----:B------:R-:W-:Y:S01]  /*0580*/  UMOV UR4, 0x400 ;  /* 0x0000040000047882 */ /* 0x000fe20000000000 */
[----:B------:R-:W-:Y:S01]  /*0590*/  UMOV UR8, 0x1 ;  /* 0x0000000100087882 */ /* 0x000fe20000000000 */
[----:B------:R-:W-:Y:S01]  /*05a0*/  UMOV UR6, 0x5 ;  /* 0x0000000500067882 */ /* 0x000fe20000000000 */
[----:B------:R-:W-:Y:S02]  /*05b0*/  ULEA UR4, UR52, UR4, 0x18 ;  /* 0x0000000434047291 */ /* 0x000fe4000f8ec0ff */
[----:B------:R-:W-:-:S04]  /*05c0*/  UIADD3 UR8, UPT, UPT, -UR8, 0x100000, URZ ;  /* 0x0010000008087890 */ /* 0x000fc8000fffe1ff */
[----:B------:R-:W-:Y:S02]  /*05d0*/  USHF.L.U32 UR9, UR8, 0xb, URZ ;  /* 0x0000000b08097899 */ /* 0x000fe400080006ff */
[----:B------:R-:W-:Y:S02]  /*05e0*/  USHF.L.U32 UR8, UR8, 0x1, URZ ;  /* 0x0000000108087899 */ /* 0x000fe400080006ff */
[----:B------:R-:W-:-:S04]  /*05f0*/  UIADD3 UR6, UPT, UPT, -UR6, 0x100000, URZ ;  /* 0x0010000006067890 */ /* 0x000fc8000fffe1ff */
[----:B------:R-:W-:Y:S02]  /*0600*/  USHF.L.U32 UR7, UR6, 0xb, URZ ;  /* 0x0000000b06077899 */ /* 0x000fe400080006ff */
[----:B------:R-:W-:Y:S01]  /*0610*/  USHF.L.U32 UR6, UR6, 0x1, URZ ;  /* 0x0000000106067899 */ /* 0x000fe200080006ff */
[----:B------:R-:W-:Y:S01]  /*0620*/  ELECT P1, URZ, PT ;  /* 0x0000000000ff782f */ /* 0x000fe20003820000 */
[----:B------:R-:W3:Y:S02]  /*0630*/  FENCE.VIEW.ASYNC.S ;  /* 0x00000000000073c6 */ /* 0x000ee40000000000 */
[----:B---3--:R3:W4:Y:S08]  /*0640*/  SYNCS.EXCH.64 URZ, [UR4], UR8 ;  /* 0x0000000804ff75b2 */ /* 0x0087300008000100 */
[----:B------:R3:W1:Y:S01]  /*0650*/  SYNCS.EXCH.64 URZ, [UR4+0x30], UR6 ;  /* 0x0000300604ff75b2 */ /* 0x0006620008000100 */
        /* <DEDUP_REMOVED lines=10> */
[----:B------:R-:W-:Y:S01]  /*0700*/  NOP ;  /* 0x0000000000007918 */ /* 0x000fe20000000000 */
.L_x_9:
[----:B------:R-:W2:Y:S01]  /*0710*/  SHFL.IDX PT, R0, R51, RZ, 0x1f ;  /* 0x00001fff33007589 */ /* 0x000ea200000e0000 */
[----:B------:R-:W-:Y:S01]  /*0720*/  NOP ;  /* 0x0000000000007918 */ /* 0x000fe20000000000 */
[----:B--2---:R-:W-:-:S13]  /*0730*/  ISETP.NE.AND P1, PT, R0, 0x1, PT ;  /* 0x000000010000780c */ /* 0x004fda0003f25270 */
[----:B------:R-:W-:Y:S05]  /*0740*/  @P1 BRA `(.L_x_10) ;  /* 0x0000000000541947 */ /* 0x000fea0003800000 */
[----:B---3--:R-:W-:Y:S01]  /*0750*/  UMOV UR4, 0x400 ;  /* 0x0000040000047882 */ /* 0x008fe20000000000 */
        /* <DEDUP_REMOVED lines=10> */
[----:B------:R-:W2:Y:S02]  /*0800*/  FENCE.VIEW.ASYNC.S ;  /* 0x00000000000073c6 */ /* 0x000ea40000000000 */
[----:B--2---:R2:W3:Y:S08]  /*0810*/  SYNCS.EXCH.64 URZ, [UR4+0x60], UR8 ;  /* 0x0000600804ff75b2 */ /* 0x0044f00008000100 */
        /* <DEDUP_REMOVED lines=8> */
.L_x_10:
[----:B------:R-:W4:Y:S01]  /*08a0*/  SHFL.IDX PT, R0, R51, RZ, 0x1f ;  /* 0x00001fff33007589 */ /* 0x000f2200000e0000 */
[----:B------:R-:W-:Y:S01]  /*08b0*/  NOP ;  /* 0x0000000000007918 */ /* 0x000fe20000000000 */
[----:B----4-:R-:W-:-:S13]  /*08c0*/  ISETP.NE.AND P1, PT, R0, 0x3, PT ;  /* 0x000000030000780c */ /* 0x010fda0003f25270 */
[----:B------:R-:W-:Y:S05]  /*08d0*/  @P1 BRA `(.L_x_11) ;  /* 0x00000000002c1947 */ /* 0x000fea0003800000 */
[----:B--23--:R-:W-:Y:S01]  /*08e0*/  UMOV UR6, 0x400 ;  /* 0x0000040000067882 */ /* 0x00cfe20000000000 */
[----:B------:R-:W-:Y:S01]  /*08f0*/  UMOV UR4, 0x20 ;  /* 0x0000002000047882 */ /* 0x000fe20000000000 */
[----:B------:R-:W-:Y:S02]  /*0900*/  ULEA UR6, UR52, UR6, 0x18 ;  /* 0x0000000634067291 */ /* 0x000fe4000f8ec0ff */
[----:B------:R-:W-:-:S04]  /*0910*/  UIADD3 UR4, UPT, UPT, -UR4, 0x100000, URZ ;  /* 0x0010000004047890 */ /* 0x000fc8000fffe1ff */
[----:B------:R-:W-:Y:S02]  /*0920*/  USHF.L.U32 UR5, UR4, 0xb, URZ ;  /* 0x0000000b04057899 */ /* 0x000fe400080006ff */
[----:B------:R-:W-:Y:S01]  /*0930*/  USHF.L.U32 UR4, UR4, 0x1, URZ ;  /* 0x0000000104047899 */ /* 0x000fe200080006ff */
[----:B------:R-:W-:Y:S01]  /*0940*/  ELECT P1, URZ, PT ;  /* 0x0000000000ff782f */ /* 0x000fe20003820000 */
[----:B------:R-:W2:Y:S10]  /*0950*/  FENCE.VIEW.ASYNC.S ;  /* 0x00000000000073c6 */ /* 0x000eb40000000000 */
[----:B--2---:R4:W2:Y:S01]  /*0960*/  SYNCS.EXCH.64 URZ, [UR6+0xa0], UR4 ;  /* 0x0000a00406ff75b2 */ /* 0x0048a20008000100 */
[----:B------:R4:W3:Y:S02]  /*0970*/  SYNCS.EXCH.64 URZ, [UR6+0xa8], UR4 ;  /* 0x0000a80406ff75b2 */ /* 0x0008e40008000100 */
[----:B----4-:R-:W-:Y:S01]  /*0980*/  NOP ;  /* 0x0000000000007918 */ /* 0x010fe20000000000 */
.L_x_11:
[----:B------:R-:W4:Y:S01]  /*0990*/  SHFL.IDX PT, R0, R51, RZ, 0x1f ;  /* 0x00001fff33007589 */ /* 0x000f2200000e0000 */
[----:B------:R-:W-:Y:S01]  /*09a0*/  NOP ;  /* 0x0000000000007918 */ /* 0x000fe20000000000 */
[----:B----4-:R-:W-:-:S13]  /*09b0*/  ISETP.NE.AND P1, PT, R0, 0x4, PT ;  /* 0x000000040000780c */ /* 0x010fda0003f25270 */
[----:B------:R-:W-:Y:S05]  /*09c0*/  @P1 BRA `(.L_x_12) ;  /* 0x0000000000481947 */ /* 0x000fea0003800000 */
[----:B--23--:R-:W-:Y:S01]  /*09d0*/  UMOV UR4, 0xe20 ;  /* 0x00000e2000047882 */ /* 0x00cfe20000000000 */
[----:B------:R-:W-:Y:S01]  /*09e0*/  UMOV UR6, 0x400 ;  /* 0x0000040000067882 */ /* 0x000fe20000000000 */
[----:B------:R-:W-:Y:S01]  /*09f0*/  USEL UR4, UR4, 0xc20, UP3 ;  /* 0x00000c2004047887 */ /* 0x000fe20009800000 */
        /* <DEDUP_REMOVED lines=10> */
[----:B--2---:R4:W2:Y:S08]  /*0aa0*/  SYNCS.EXCH.64 URZ, [UR6+0xb0], UR8 ;  /* 0x0000b00806ff75b2 */ /* 0x0048b00008000100 */
[----:B------:R4:W3:Y:S01]  /*0ab0*/  SYNCS.EXCH.64 URZ, [UR6+0xc0], UR4 ;  /* 0x0000c00406ff75b2 */ /* 0x0008e20008000100 */
[----:B------:R4:W1:Y:S01]  /*0ac0*/  SYNCS.EXCH.64 URZ, [UR6+0xb8], UR8 ;  /* 0x0000b80806ff75b2 */ /* 0x0008620008000100 */
[----:B------:R4:W1:Y:S02]  /*0ad0*/  SYNCS.EXCH.64 URZ, [UR6+0xc8], UR4 ;  /* 0x0000c80406ff75b2 */ /* 0x0008640008000100 */
[----:B----4-:R-:W-:Y:S01]  /*0ae0*/  NOP ;  /* 0x0000000000007918 */ /* 0x010fe20000000000 */
.L_x_12:
[----:B------:R-:W4:Y:S01]  /*0af0*/  SHFL.IDX PT, R0, R51, RZ, 0x1f ;  /* 0x00001fff33007589 */ /* 0x000f2200000e0000 */
[----:B------:R-:W-:Y:S01]  /*0b00*/  NOP ;  /* 0x0000000000007918 */ /* 0x000fe20000000000 */
[----:B----4-:R-:W-:-:S13]  /*0b10*/  ISETP.NE.AND P1, PT, R0, 0x5, PT ;  /* 0x000000050000780c */ /* 0x010fda0003f25270 */
[----:B------:R-:W-:Y:S05]  /*0b20*/  @P1 BRA `(.L_x_13) ;  /* 0x0000000000541947 */ /* 0x000fea0003800000 */
[----:B--23--:R-:W-:Y:S01]  /*0b30*/  UMOV UR4, 0x400 ;  /* 0x0000040000047882 */ /* 0x00cfe20000000000 */
        /* <DEDUP_REMOVED lines=14> */
[----:B------:R4:W1:Y:S01]  /*0c20*/  SYNCS.EXCH.64 URZ, [UR4+0xf8], UR8 ;  /* 0x0000f80804ff75b2 */ /* 0x0008620008000100 */
[----:B------:R4:W1:Y:S01]  /*0c30*/  SYNCS.EXCH.64 URZ, [UR4+0xe0], UR6 ;  /* 0x0000e00604ff75b2 */ /* 0x0008620008000100 */
[----:B------:R4:W1:Y:S01]  /*0c40*/  SYNCS.EXCH.64 URZ, [UR4+0x100], UR8 ;  /* 0x0001000804ff75b2 */ /* 0x0008620008000100 */
[----:B------:R4:W1:Y:S01]  /*0c50*/  SYNCS.EXCH.64 URZ, [UR4+0xe8], UR6 ;  /* 0x0000e80604ff75b2 */ /* 0x0008620008000100 */
[----:B------:R4:W1:Y:S02]  /*0c60*/  SYNCS.EXCH.64 URZ, [UR4+0x108], UR8 ;  /* 0x0001080804ff75b2 */ /* 0x0008640008000100 */
[----:B----4-:R-:W-:Y:S01]  /*0c70*/  NOP ;  /* 0x0000000000007918 */ /* 0x010fe20000000000 */
.L_x_13:
[----:B------:R-:W4:Y:S01]  /*0c80*/  SHFL.IDX PT, R0, R51, RZ, 0x1f ;  /* 0x00001fff33007589 */ /* 0x000f2200000e0000 */
[----:B------:R-:W-:Y:S01]  /*0c90*/  ISETP.NE.OR P0, PT, RZ, UR22, !P0 ;  /* 0x00000016ff007c0c */ /* 0x000fe2000c705670 */
        /* <DEDUP_REMOVED lines=12> */
[----:B------:R4:W3:Y:S01]  /*0d60*/  SYNCS.EXCH.64 URZ, [UR4+0x120], UR6 ;  /* 0x0001200604ff75b2 */ /* 0x0008e20008000100 */
[----:B------:R4:W1:Y:S01]  /*0d70*/  SYNCS.EXCH.64 URZ, [UR4+0x118], UR6 ;  /* 0x0001180604ff75b2 */ /* 0x0008620008000100 */
[----:B------:R4:W1:Y:S02]  /*0d80*/  SYNCS.EXCH.64 URZ, [UR4+0x128], UR6 ;  /* 0x0001280604ff75b2 */ /* 0x0008640008000100 */
[----:B----4-:R-:W-:Y:S01]  /*0d90*/  NOP ;  /* 0x0000000000007918 */ /* 0x010fe20000000000 */
.L_x_14:
[----:B------:R-:W-:Y:S01]  /*0da0*/  VOTEU.ALL UP0, P0 ;  /* 0x0000000000ff7886 */ /* 0x000fe20000000000 */
[----:B--23--:R-:W-:Y:S01]  /*0db0*/  UMOV UR4, 0x20 ;  /* 0x0000002000047882 */ /* 0x00cfe20000000000 */
[----:B------:R-:W2:Y:S01]  /*0dc0*/  LDCU UR28, c[0x0][0x36c] ;  /* 0x00006d80ff1c77ac */ /* 0x000ea20008000800 */
[----:B------:R-:W-:Y:S01]  /*0dd0*/  NOP ;  /* 0x0000000000007918 */ /* 0x000fe20000000000 */
[----:B------:R-:W-:Y:S01]  /*0de0*/  LOP3.LUT R0, R61, 0x1f, RZ, 0xc0, !PT ;  /* 0x0000001f3d007812 */ /* 0x000fe200078ec0ff */
[----:B------:R-:W-:Y:S01]  /*0df0*/  @!UP0 UMOV UR6, 0x400 ;  /* 0x0000040000068882 */ /* 0x000fe20000000000 */
[----:B------:R-:W-:-:S04]  /*0e00*/  @!UP0 UIADD3 UR4, UPT, UPT, -UR4, 0x100000, URZ ;  /* 0x0010000004048890 */ /* 0x000fc8000fffe1ff */
[----:B------:R-:W-:Y:S02]  /*0e10*/  @!UP0 USHF.L.U32 UR5, UR4, 0xb, URZ ;  /* 0x0000000b04058899 */ /* 0x000fe400080006ff */
[----:B------:R-:W-:Y:S02]  /*0e20*/  @!UP0 USHF.L.U32 UR4, UR4, 0x1, URZ ;  /* 0x0000000104048899 */ /* 0x000fe400080006ff */
[----:B------:R-:W-:Y:S01]  /*0e30*/  @!UP0 ULEA UR6, UR52, UR6, 0x18 ;  /* 0x0000000634068291 */ /* 0x000fe2000f8ec0ff */
[----:B------:R-:W-:Y:S01]  /*0e40*/  VOTEU.ALL UP0, P0 ;  /* 0x0000000000ff7886 */ /* 0x000fe20000000000 */
[----:B------:R-:W-:Y:S02]  /*0e50*/  UISETP.NE.AND UP4, UPT, UR22, URZ, UPT ;  /* 0x000000ff1600728c */ /* 0x000fe4000bf85270 */
[----:B--2---:R-:W-:Y:S01]  /*0e60*/  UISETP.EQ.U32.AND UP1, UPT, UR28, 0x1, UPT ;  /* 0x000000011c00788c */ /* 0x004fe2000bf22070 */
[----:B------:R-:W2:Y:S07]  /*0e70*/  FENCE.VIEW.ASYNC.S ;  /* 0x00000000000073c6 */ /* 0x000eae0000000000 */
[----:B--2---:R2:W3:Y:S01]  /*0e80*/  @!UP0 SYNCS.EXCH.64 URZ, [UR6+0x130], UR4 ;  /* 0x0001300406ff85b2 */ /* 0x0044e20008000100 */
[----:B------:R-:W-:Y:S05]  /*0e90*/  BRA.U !UP1, `(.L_x_15) ;  /* 0x0000000109087547 */ /* 0x000fea000b800000 */
[----:B-1-3--:R-:W-:Y:S01]  /*0ea0*/  UCGABAR_ARV ;  /* 0x00000000000079c7 */ /* 0x00afe20008000000 */
[----:B------:R-:W-:Y:S05]  /*0eb0*/  BRA `(.L_x_16) ;  /* 0x0000000000047947 */ /* 0x000fea0003800000 */
.L_x_15:
[----:B-1-3--:R-:W-:Y:S01]  /*0ec0*/  NOP ;  /* 0x0000000000007918 */ /* 0x00afe20000000000 */
.L_x_16:
[----:B------:R-:W1:Y:S01]  /*0ed0*/  S2UR UR8, SR_CTAID.Y ;  /* 0x00000000000879c3 */ /* 0x000e620000002600 */
[----:B------:R-:W-:-:S05]  /*0ee0*/  CS2R.32 R52, SR_CgaSize ;  /* 0x0000000000347805 */ /* 0x000fca0000008a00 */
[----:B------:R-:W-:-:S05]  /*0ef0*/  IMAD R52, R52, -0xa0, RZ ;  /* 0xffffff6034347824 */ /* 0x000fca00078e02ff */
[----:B------:R-:W-:-:S14]  /*0f00*/  R2UR UR9, R52 ;  /* 0x00000000340972ca */ /* 0x000fdc00000e0000 */
[----:B------:R-:W3:Y:S01]  /*0f10*/  LDCU UR9, c[0x0][UR9+0x2b4] ;  /* 0x00005680090977ac */ /* 0x000ee20008000800 */
[----:B------:R-:W-:-:S05]  /*0f20*/  CS2R.32 R52, SR_CgaSize ;  /* 0x0000000000347805 */ /* 0x000fca0000008a00 */
[----:B------:R-:W-:-:S05]  /*0f30*/  IMAD R52, R52, -0xa0, RZ ;  /* 0xffffff6034347824 */ /* 0x000fca00078e02ff */
[----:B------:R-:W-:-:S14]  /*0f40*/  R2UR UR10, R52 ;  /* 0x00000000340a72ca */ /* 0x000fdc00000e0000 */
[----:B------:R-:W4:Y:S01]  /*0f50*/  LDCU UR10, c[0x0][UR10+0x2b0] ;  /* 0x000056000a0a77ac */ /* 0x000f220008000800 */
[----:B------:R-:W4:Y:S01]  /*0f60*/  S2UR UR26, SR_CTAID.X ;  /* 0x00000000001a79c3 */ /* 0x000f220000002500 */
[----:B--2---:R-:W-:Y:S02]  /*0f70*/  USHF.R.U32.HI UR4, URZ, 0x2, UR52 ;  /* 0x00000002ff047899 */ /* 0x004fe40008011634 */
[----:B------:R-:W-:Y:S02]  /*0f80*/  USHF.R.U32.HI UR7, URZ, 0x1, UR52 ;  /* 0x00000001ff077899 */ /* 0x000fe40008011634 */
[----:B------:R-:W-:Y:S02]  /*0f90*/  ULOP3.LUT UR55, UR4, 0x3, URZ, 0xc0, !UPT ;  /* 0x0000000304377892 */ /* 0x000fe4000f8ec0ff */
[----:B------:R-:W-:Y:S01]  /*0fa0*/  ULOP3.LUT UR5, UR68, 0xc, UR52, 0xf8, !UPT ;  /* 0x0000000c44057892 */ /* 0x000fe2000f8ef834 */
[----:B------:R-:W2:Y:S01]  /*0fb0*/  S2UR UR36, SR_CTAID.Z ;  /* 0x00000000002479c3 */ /* 0x000ea20000002700 */
[----:B------:R-:W-:-:S05]  /*0fc0*/  CS2R.32 R52, SR_CgaSize ;  /* 0x0000000000347805 */ /* 0x000fca0000008a00 */
[----:B------:R-:W-:-:S05]  /*0fd0*/  IMAD R52, R52, -0xa0, RZ ;  /* 0xffffff6034347824 */ /* 0x000fca00078e02ff */
[----:B------:R-:W-:-:S14]  /*0fe0*/  R2UR UR63, R52 ;  /* 0x00000000343f72ca */ /* 0x000fdc00000e0000 */
[----:B------:R-:W2:Y:S01]  /*0ff0*/  LDCU UR63, c[0x0][UR63+0x2a0] ;  /* 0x000054003f3f77ac */ /* 0x000ea20008000800 */
[----:B------:R-:W2:Y:S01]  /*1000*/  LDCU UR23, c[0x0][0xb24] ;  /* 0x00016480ff1777ac */ /* 0x000ea20008000800 */
[----:B-1----:R-:W-:Y:S01]  /*1010*/  I2FP.F32.U32 R2, UR8 ;  /* 0x0000000800027c45 */ /* 0x002fe20008201000 */
[----:B------:R-:W-:Y:S02]  /*1020*/  ULOP3.LUT UR57, UR7, 0x1, URZ, 0xc0, !UPT ;  /* 0x0000000107397892 */ /* 0x000fe4000f8ec0ff */
[----:B------:R-:W-:Y:S02]  /*1030*/  UISETP.GT.U32.AND UP0, UPT, UR5, 0xffff, UPT ;  /* 0x0000ffff0500788c */ /* 0x000fe4000bf04070 */
[----:B---3--:R-:W-:Y:S01]  /*1040*/  FMUL R2, R2, UR9 ;  /* 0x0000000902027c20 */ /* 0x008fe20008400000 */
[----:B------:R-:W-:Y:S01]  /*1050*/  ULOP3.LUT UR6, UR52, 0x3, URZ, 0xc0, !UPT ;  /* 0x0000000334067892 */ /* 0x000fe2000f8ec0ff */
[----:B----4-:R-:W-:Y:S01]  /*1060*/  I2FP.F32.U32 R3, UR26 ;  /* 0x0000001a00037c45 */ /* 0x010fe20008201000 */
[----:B------:R-:W-:-:S03]  /*1070*/  USEL UR5, UR5, 0xffff, !UP0 ;  /* 0x0000ffff05057887 */ /* 0x000fc6000c000000 */
[----:B------:R-:W1:Y:S01]  /*1080*/  F2I.U32.TRUNC.NTZ R2, R2 ;  /* 0x0000000200027305 */ /* 0x000e62000020f000 */
[----:B------:R-:W-:Y:S01]  /*1090*/  UISETP.GT.U32.AND UP1, UPT, UR6, 0xffff, UPT ;  /* 0x0000ffff0600788c */ /* 0x000fe2000bf24070 */
[----:B------:R-:W-:Y:S01]  /*10a0*/  FMUL R3, R3, UR10 ;  /* 0x0000000a03037c20 */ /* 0x000fe20008400000 */
[----:B------:R-:W-:-:S05]  /*10b0*/  CS2R.32 R52, SR_CgaSize ;  /* 0x0000000000347805 */ /* 0x000fca0000008a00 */
[----:B------:R-:W-:-:S05]  /*10c0*/  IMAD R52, R52, -0xa0, RZ ;  /* 0xffffff6034347824 */ /* 0x000fca00078e02ff */
[----:B------:R-:W-:-:S14]  /*10d0*/  R2UR UR10, R52 ;  /* 0x00000000340a72ca */ /* 0x000fdc00000e0000 */
[----:B------:R-:W3:Y:S01]  /*10e0*/  LDCU UR10, c[0x0][UR10+0x2a4] ;  /* 0x000054800a0a77ac */ /* 0x000ee20008000800 */
[----:B------:R-:W-:Y:S01]  /*10f0*/  ULOP3.LUT UR5, UR5, 0xffff, URZ, 0xc0, !UPT ;  /* 0x0000ffff05057892 */ /* 0x000fe2000f8ec0ff */
[----:B------:R-:W4:Y:S01]  /*1100*/  F2I.U32.TRUNC.NTZ R3, R3 ;  /* 0x0000000300037305 */ /* 0x000f22000020f000 */
[----:B------:R-:W-:Y:S01]  /*1110*/  USEL UR6, UR6, 0xffff, !UP1 ;  /* 0x0000ffff06067887 */ /* 0x000fe2000c800000 */
[----:B------:R-:W-:Y:S01]  /*1120*/  UMOV UR31, 0x5 ;  /* 0x00000005001f7882 */ /* 0x000fe20000000000 */
[----:B------:R-:W-:Y:S02]  /*1130*/  USHF.L.U32 UR40, UR52, 0x8, URZ ;  /* 0x0000000834287899 */ /* 0x000fe400080006ff */
[----:B------:R-:W-:Y:S01]  /*1140*/  USHF.L.U32 UR31, UR31, UR5, URZ ;  /* 0x000000051f1f7299 */ /* 0x000fe200080006ff */
[----:B-1----:R-:W-:Y:S01]  /*1150*/  R2UR UR4, R2 ;  /* 0x00000000020472ca */ /* 0x002fe200000e0000 */
[----:B------:R-:W-:Y:S01]  /*1160*/  USHF.L.U32 UR39, UR52, 0xa, URZ ;  /* 0x0000000a34277899 */ /* 0x000fe200080006ff */
[----:B------:R-:W-:Y:S01]  /*1170*/  PRMT R2, RZ, 0x7610, R2 ;  /* 0x00007610ff027816 */ /* 0x000fe20000000002 */
[----:B------:R-:W-:Y:S01]  /*1180*/  ULOP3.LUT UR6, UR6, 0xffff, URZ, 0xc0, !UPT ;  /* 0x0000ffff06067892 */ /* 0x000fe2000f8ec0ff */
[----:B------:R-:W-:Y:S01]  /*1190*/  UMOV UR37, 0x1111 ;  /* 0x0000111100257882 */ /* 0x000fe20000000000 */
[----:B------:R-:W1:Y:S01]  /*11a0*/  LDCU UR45, c[0x0][0xb24] ;  /* 0x00016480ff2d77ac */ /* 0x000e620008000800 */
[----:B----4-:R-:W-:-:S02]  /*11b0*/  R2UR UR7, R3 ;  /* 0x00000000030772ca */ /* 0x010fc400000e0000 */
[----:B------:R-:W-:Y:S01]  /*11c0*/  PRMT R3, RZ, 0x7610, R3 ;  /* 0x00007610ff037816 */ /* 0x000fe20000000003 */
[----:B------:R-:W4:Y:S04]  /*11d0*/  LDCU UR27, c[0x0][0xb30] ;  /* 0x00016600ff1b77ac */ /* 0x000f280008000800 */
[----:B------:R-:W-:Y:S02]  /*11e0*/  UIADD3 UR4, UPT, UPT, -UR4, URZ, URZ ;  /* 0x000000ff04047290 */ /* 0x000fe4000fffe1ff */
[----:B------:R-:W-:Y:S02]  /*11f0*/  UISETP.NE.AND UP5, UPT, UR22, 0x2, UPT ;  /* 0x000000021600788c */ /* 0x000fe4000bfa5270 */
[----:B---3--:R-:W-:Y:S02]  /*1200*/  UIMAD UR4, UR10, UR4, UR8 ;  /* 0x000000040a0472a4 */ /* 0x008fe4000f8e0208 */
[----:B------:R-:W-:-:S02]  /*1210*/  UIADD3 UR5, UPT, UPT, -UR7, URZ, URZ ;  /* 0x000000ff07057290 */ /* 0x000fc4000fffe1ff */
[----:B------:R-:W-:Y:S02]  /*1220*/  ULOP3.LUT UR40, UR40, 0xc00, URZ, 0xc0, !UPT ;  /* 0x00000c0028287892 */ /* 0x000fe4000f8ec0ff */
[----:B------:R-:W-:Y:S01]  /*1230*/  IMAD.U32 R52, RZ, RZ, UR4 ;  /* 0x00000004ff347e24 */ /* 0x000fe2000f8e00ff */
[----:B------:R-:W-:Y:S02]  /*1240*/  ULOP3.LUT UR39, UR39, 0x800, URZ, 0xc0, !UPT ;  /* 0x0000080027277892 */ /* 0x000fe4000f8ec0ff */
[----:B--2---:R-:W-:Y:S01]  /*1250*/  UISETP.GE.AND UP6, UPT, UR23, 0x1, UPT ;  /* 0x000000011700788c */ /* 0x004fe2000bfc6270 */
[----:B------:R-:W-:Y:S01]  /*1260*/  UMOV UR24, UR8 ;  /* 0x0000000800187c82 */ /* 0x000fe20008000000 */
[----:B------:R-:W-:Y:S01]  /*1270*/  UMOV UR20, UR26 ;  /* 0x0000001a00147c82 */ /* 0x000fe20008000000 */
[----:B------:R-:W-:Y:S02]  /*1280*/  USHF.L.U32 UR37, UR37, UR6, URZ ;  /* 0x0000000625257299 */ /* 0x000fe400080006ff */
[----:B------:R-:W-:Y:S01]  /*1290*/  UIMAD UR63, UR63, UR5, UR26 ;  /* 0x000000053f3f72a4 */ /* 0x000fe2000f8e021a */
[----:B-1--4-:R-:W-:Y:S11]  /*12a0*/  BRA.U UP4, `(.L_x_17) ;  /* 0x0000000104b07547 */ /* 0x012ff6000b800000 */
[----:B------:R-:W-:Y:S01]  /*12b0*/  R2UR UR17, R52 ;  /* 0x00000000341172ca */ /* 0x000fe200000e0000 */
[----:B------:R-:W-:-:S12]  /*12c0*/  ULOP3.LUT UR4, UR63, 0x2, URZ, 0x3c, !UPT ;  /* 0x000000023f047892 */ /* 0x000fd8000f8e3cff */
[----:B------:R-:W-:Y:S02]  /*12d0*/  UISETP.NE.AND UP0, UPT, UR17, URZ, UPT ;  /* 0x000000ff1100728c */ /* 0x000fe4000bf05270 */
[----:B------:R-:W-:Y:S02]  /*12e0*/  UISETP.NE.AND UP2, UPT, UR17, 0x1, UPT ;  /* 0x000000011100788c */ /* 0x000fe4000bf45270 */
[----:B------:R-:W-:Y:S02]  /*12f0*/  UISETP.GT.U32.AND UP1, UPT, UR63, 0x1, UP0 ;  /* 0x000000013f00788c */ /* 0x000fe40008724070 */
[----:B------:R-:W-:Y:S02]  /*1300*/  UISETP.GT.U32.AND UP0, UPT, UR4, 0x1, UP0 ;  /* 0x000000010400788c */ /* 0x000fe40008704070 */
[----:B------:R-:W-:Y:S02]  /*1310*/  USEL UR7, URZ, 0x1, UP1 ;  /* 0x00000001ff077887 */ /* 0x000fe40008800000 */
[----:B------:R-:W-:-:S02]  /*1320*/  USEL UR8, URZ, 0x2, UP1 ;  /* 0x00000002ff087887 */ /* 0x000fc40008800000 */
[----:B------:R-:W-:Y:S02]  /*1330*/  UISETP.GT.U32.AND UP1, UPT, UR63, 0x1, UP2 ;  /* 0x000000013f00788c */ /* 0x000fe40009724070 */
[----:B------:R-:W-:Y:S02]  /*1340*/  USEL UR12, URZ, 0x4, UP0 ;  /* 0x00000004ff0c7887 */ /* 0x000fe40008000000 */
[----:B------:R-:W-:Y:S02]  /*1350*/  USEL UR15, URZ, 0x8, UP0 ;  /* 0x00000008ff0f7887 */ /* 0x000fe40008000000 */
[----:B------:R-:W-:Y:S02]  /*1360*/  UISETP.GT.U32.AND UP0, UPT, UR4, 0x1, UP2 ;  /* 0x000000010400788c */ /* 0x000fe40009704070 */
[----:B------:R-:W-:Y:S02]  /*1370*/  USEL UR6, URZ, 0x10, UP1 ;  /* 0x00000010ff067887 */ /* 0x000fe40008800000 */
[----:B------:R-:W-:-:S02]  /*1380*/  USEL UR11, URZ, 0x20, UP1 ;  /* 0x00000020ff0b7887 */ /* 0x000fc40008800000 */
[----:B------:R-:W-:Y:S02]  /*1390*/  UISETP.NE.AND UP1, UPT, UR17, 0x2, UPT ;  /* 0x000000021100788c */ /* 0x000fe4000bf25270 */
[----:B------:R-:W-:Y:S02]  /*13a0*/  USEL UR14, URZ, 0x40, UP0 ;  /* 0x00000040ff0e7887 */ /* 0x000fe40008000000 */
[----:B------:R-:W-:Y:S02]  /*13b0*/  USEL UR16, URZ, 0x80, UP0 ;  /* 0x00000080ff107887 */ /* 0x000fe40008000000 */
[----:B------:R-:W-:Y:S02]  /*13c0*/  UISETP.GT.U32.AND UP0, UPT, UR63, 0x1, UP1 ;  /* 0x000000013f00788c */ /* 0x000fe40008f04070 */
[----:B------:R-:W-:Y:S02]  /*13d0*/  UISETP.NE.AND UP2, UPT, UR17, 0x3, UPT ;  /* 0x000000031100788c */ /* 0x000fe4000bf45270 */
[----:B------:R-:W-:-:S02]  /*13e0*/  USEL UR5, URZ, 0x100, UP0 ;  /* 0x00000100ff057887 */ /* 0x000fc40008000000 */
[----:B------:R-:W-:Y:S02]  /*13f0*/  USEL UR10, URZ, 0x200, UP0 ;  /* 0x00000200ff0a7887 */ /* 0x000fe40008000000 */
[----:B------:R-:W-:Y:S02]  /*1400*/  UISETP.GT.U32.AND UP0, UPT, UR63, 0x1, UP2 ;  /* 0x000000013f00788c */ /* 0x000fe40009704070 */
[----:B------:R-:W-:Y:S02]  /*1410*/  UIADD3 UR5, UPT, UPT, UR5, UR6, UR7 ;  /* 0x0000000605057290 */ /* 0x000fe4000fffe007 */
[----:B------:R-:W-:Y:S02]  /*1420*/  USEL UR9, URZ, 0x1000, UP0 ;  /* 0x00001000ff097887 */ /* 0x000fe40008000000 */
[----:B------:R-:W-:Y:S02]  /*1430*/  USEL UR13, URZ, 0x2000, UP0 ;  /* 0x00002000ff0d7887 */ /* 0x000fe40008000000 */
[----:B------:R-:W-:-:S02]  /*1440*/  UIADD3 UR5, UPT, UPT, UR8, UR9, UR5 ;  /* 0x0000000908057290 */ /* 0x000fc4000fffe005 */
[----:B------:R-:W-:Y:S02]  /*1450*/  UISETP.GT.U32.AND UP1, UPT, UR4, 0x1, UP1 ;  /* 0x000000010400788c */ /* 0x000fe40008f24070 */
[----:B------:R-:W-:Y:S02]  /*1460*/  UIADD3 UR5, UPT, UPT, UR10, UR11, UR5 ;  /* 0x0000000b0a057290 */ /* 0x000fe4000fffe005 */
[----:B------:R-:W-:Y:S02]  /*1470*/  UISETP.GT.U32.AND UP0, UPT, UR4, 0x1, UP2 ;  /* 0x000000010400788c */ /* 0x000fe40009704070 */
[----:B------:R-:W-:Y:S02]  /*1480*/  USEL UR4, URZ, 0x400, UP1 ;  /* 0x00000400ff047887 */ /* 0x000fe40008800000 */
[----:B------:R-:W-:Y:S02]  /*1490*/  UIADD3 UR5, UPT, UPT, UR12, UR13, UR5 ;  /* 0x0000000d0c057290 */ /* 0x000fe4000fffe005 */
[----:B------:R-:W-:-:S02]  /*14a0*/  USEL UR6, URZ, 0x4000, UP0 ;  /* 0x00004000ff067887 */ /* 0x000fc40008000000 */
[----:B------:R-:W-:Y:S02]  /*14b0*/  UIADD3 UR5, UPT, UPT, UR4, UR14, UR5 ;  /* 0x0000000e04057290 */ /* 0x000fe4000fffe005 */
[----:B------:R-:W-:Y:S02]  /*14c0*/  USEL UR7, URZ, 0x800, UP1 ;  /* 0x00000800ff077887 */ /* 0x000fe40008800000 */
[----:B------:R-:W-:Y:S02]  /*14d0*/  ULOP3.LUT UR4, UR63, 0xfffffffe, URZ, 0xc0, !UPT ;  /* 0xfffffffe3f047892 */ /* 0x000fe4000f8ec0ff */
[----:B------:R-:W-:Y:S02]  /*14e0*/  UIADD3 UR5, UPT, UPT, UR15, UR6, UR5 ;  /* 0x000000060f057290 */ /* 0x000fe4000fffe005 */
[----:B------:R-:W-:Y:S02]  /*14f0*/  ULEA UR4, UR17, UR4, 0x2 ;  /* 0x0000000411047291 */ /* 0x000fe4000f8e10ff */
[----:B------:R-:W-:-:S02]  /*1500*/  USEL UR6, URZ, 0x8000, UP0 ;  /* 0x00008000ff067887 */ /* 0x000fc40008000000 */
[----:B------:R-:W-:-:S03]  /*1510*/  UIADD3 UR5, UPT, UPT, UR7, UR16, UR5 ;  /* 0x0000001007057290 */ /* 0x000fc6000fffe005 */
[----:B------:R-:W-:Y:S01]  /*1520*/  UMOV UR7, 0x3 ;  /* 0x0000000300077882 */ /* 0x000fe20000000000 */
[----:B------:R-:W-:Y:S02]  /*1530*/  UIADD3 UR5, UPT, UPT, UR5, UR6, URZ ;  /* 0x0000000605057290 */ /* 0x000fe4000fffe0ff */
[----:B------:R-:W-:-:S04]  /*1540*/  USHF.L.U32 UR4, UR7, UR4, URZ ;  /* 0x0000000407047299 */ /* 0x000fc800080006ff */
[----:B------:R-:W-:Y:S02]  /*1550*/  MOV R3, UR5 ;  /* 0x0000000500037c02 */ /* 0x000fe40008000f00 */
[----:B------:R-:W-:Y:S02]  /*1560*/  IMAD.U32 R2, RZ, RZ, UR4 ;  /* 0x00000004ff027e24 */ /* 0x000fe4000f8e00ff */
.L_x_17:
[----:B------:R-:W-:Y:S05]  /*1570*/  BRA.U !UP6, `(.L_x_18) ;  /* 0x000000010ed47547 */ /* 0x000fea000b800000 */
[----:B------:R-:W1:Y:S01]  /*1580*/  LDCU.128 UR12, c[0x0][0xb10] ;  /* 0x00016200ff0c77ac */ /* 0x000e620008000c00 */
[----:B------:R-:W2:Y:S01]  /*1590*/  LDCU UR6, c[0x0][0x370] ;  /* 0x00006e00ff0677ac */ /* 0x000ea20008000800 */
[----:B------:R-:W3:Y:S01]  /*15a0*/  LDCU UR5, c[0x0][0x374] ;  /* 0x00006e80ff0577ac */ /* 0x000ee20008000800 */
[----:B------:R-:W4:Y:S01]  /*15b0*/  LDCU UR25, c[0x0][0xb0c] ;  /* 0x00016180ff1977ac */ /* 0x000f220008000800 */
[----:B------:R-:W4:Y:S01]  /*15c0*/  LDCU UR4, c[0x0][0xb20] ;  /* 0x00016400ff0477ac */ /* 0x000f220008000800 */
[----:B------:R-:W4:Y:S01]  /*15d0*/  LDCU.64 UR8, c[0x0][0xb28] ;  /* 0x00016500ff0877ac */ /* 0x000f220008000a00 */
[----:B-1----:R-:W-:Y:S02]  /*15e0*/  UISETP.NE.AND UP0, UPT, UR14, 0x1, UPT ;  /* 0x000000010e00788c */ /* 0x002fe4000bf05270 */
[----:B---3--:R-:W-:Y:S02]  /*15f0*/  UIMAD.WIDE.U32 UR10, UR5, UR15, URZ ;  /* 0x0000000f050a72a5 */ /* 0x008fe4000f8e00ff */
[----:B--2---:R-:W-:-:S02]  /*1600*/  UIMAD.WIDE.U32 UR18, UR6, UR12, URZ ;  /* 0x0000000c061272a5 */ /* 0x004fc4000f8e00ff */
[----:B----4-:R-:W-:Y:S02]  /*1610*/  UISETP.NE.AND UP1, UPT, UR25, 0x1, UPT ;  /* 0x000000011900788c */ /* 0x010fe4000bf25270 */
[----:B------:R-:W-:Y:S01]  /*1620*/  UISETP.NE.AND UP2, UPT, UR23, 0x1, UPT ;  /* 0x000000011700788c */ /* 0x000fe2000bf45270 */
[----:B------:R-:W-:Y:S02]  /*1630*/  UMOV UR10, UR11 ;  /* 0x0000000b000a7c82 */ /* 0x000fe40008000000 */
[----:B------:R-:W-:Y:S01]  /*1640*/  UMOV UR18, UR19 ;  /* 0x0000001300127c82 */ /* 0x000fe20008000000 */
[----:B------:R-:W-:Y:S02]  /*1650*/  @UP0 USHF.R.U32.HI UR5, URZ, UR4, UR10 ;  /* 0x00000004ff050299 */ /* 0x000fe4000801160a */
[----:B------:R-:W-:Y:S02]  /*1660*/  UIMAD.WIDE.U32 UR20, UR24, UR15, URZ ;  /* 0x0000000f181472a5 */ /* 0x000fe4000f8e00ff */
[----:B------:R-:W-:-:S02]  /*1670*/  UIMAD.WIDE.U32 UR10, UR5, UR8, URZ ;  /* 0x00000008050a72a5 */ /* 0x000fc4000f8e00ff */
[----:B------:R-:W-:Y:S02]  /*1680*/  @UP1 USHF.R.U32.HI UR6, URZ, UR13, UR18 ;  /* 0x0000000dff061299 */ /* 0x000fe40008011612 */
[----:B------:R-:W-:Y:S02]  /*1690*/  UIMAD.WIDE.U32 UR16, UR26, UR12, URZ ;  /* 0x0000000c1a1072a5 */ /* 0x000fe4000f8e00ff */
[----:B------:R-:W-:Y:S01]  /*16a0*/  UIMAD.WIDE.U32 UR18, UR6, UR8, URZ ;  /* 0x00000008061272a5 */ /* 0x000fe2000f8e00ff */
[----:B------:R-:W-:Y:S01]  /*16b0*/  UMOV UR20, UR21 ;  /* 0x0000001500147c82 */ /* 0x000fe20008000000 */
[----:B------:R-:W-:Y:S01]  /*16c0*/  UMOV UR10, UR11 ;  /* 0x0000000b000a7c82 */ /* 0x000fe20008000000 */
[----:B------:R-:W-:Y:S02]  /*16d0*/  USHF.R.U32.HI UR20, URZ, UR4, UR20 ;  /* 0x00000004ff147299 */ /* 0x000fe40008011614 */
[----:B------:R-:W-:Y:S02]  /*16e0*/  @UP2 USHF.R.U32.HI UR5, URZ, UR9, UR10 ;  /* 0x00000009ff052299 */ /* 0x000fe4000801160a */
[----:B------:R-:W-:Y:S01]  /*16f0*/  UMOV UR7, UR19 ;  /* 0x0000001300077c82 */ /* 0x000fe20008000000 */
[----:B------:R-:W-:Y:S01]  /*1700*/  UMOV UR16, UR17 ;  /* 0x0000001100107c82 */ /* 0x000fe20008000000 */
[----:B------:R-:W-:-:S02]  /*1710*/  @UP2 USHF.R.U32.HI UR6, URZ, UR9, UR7 ;  /* 0x00000009ff062299 */ /* 0x000fc40008011607 */
[----:B------:R-:W-:Y:S02]  /*1720*/  USHF.R.U32.HI UR16, URZ, UR13, UR16 ;  /* 0x0000000dff107299 */ /* 0x000fe40008011610 */
[----:B------:R-:W-:Y:S02]  /*1730*/  USEL UR4, UR24, UR20, !UP0 ;  /* 0x0000001418047287 */ /* 0x000fe4000c000000 */
[----:B------:R-:W-:Y:S02]  /*1740*/  UIMAD UR7, UR5, UR23, URZ ;  /* 0x00000017050772a4 */ /* 0x000fe4000f8e02ff */
[----:B------:R-:W-:Y:S02]  /*1750*/  USEL UR5, UR26, UR16, !UP1 ;  /* 0x000000101a057287 */ /* 0x000fe4000c800000 */
[----:B------:R-:W-:Y:S02]  /*1760*/  UIMAD UR12, UR6, UR23, URZ ;  /* 0x00000017060c72a4 */ /* 0x000fe4000f8e02ff */
[----:B------:R-:W-:-:S02]  /*1770*/  UISETP.GE.AND UP0, UPT, UR4, UR7, UPT ;  /* 0x000000070400728c */ /* 0x000fc4000bf06270 */
[----:B------:R-:W-:Y:S02]  /*1780*/  UIMAD.WIDE.U32 UR10, UR4, UR8, URZ ;  /* 0x00000008040a72a5 */ /* 0x000fe4000f8e00ff */
[----:B------:R-:W-:Y:S02]  /*1790*/  UISETP.GE.OR UP0, UPT, UR5, UR12, UP0 ;  /* 0x0000000c0500728c */ /* 0x000fe40008706670 */
[----:B------:R-:W-:Y:S02]  /*17a0*/  UIMAD.WIDE.U32 UR12, UR5, UR8, URZ ;  /* 0x00000008050c72a5 */ /* 0x000fe4000f8e00ff */
[----:B------:R-:W-:Y:S01]  /*17b0*/  UIADD3 UR10, UPT, UPT, -UR4, URZ, URZ ;  /* 0x000000ff040a7290 */ /* 0x000fe2000fffe1ff */
[----:B------:R-:W-:Y:S01]  /*17c0*/  UMOV UR8, UR11 ;  /* 0x0000000b00087c82 */ /* 0x000fe20008000000 */
[----:B------:R-:W-:Y:S02]  /*17d0*/  UIADD3 UR20, UPT, UPT, -UR5, URZ, URZ ;  /* 0x000000ff05147290 */ /* 0x000fe4000fffe1ff */
[----:B------:R-:W-:-:S03]  /*17e0*/  USHF.R.U32.HI UR8, URZ, UR9, UR8 ;  /* 0x00000009ff087299 */ /* 0x000fc60008011608 */
[----:B------:R-:W-:Y:S01]  /*17f0*/  @!UP0 UMOV UR7, UR13 ;  /* 0x0000000d00078c82 */ /* 0x000fe20008000000 */
[----:B------:R-:W-:Y:S02]  /*1800*/  UIMAD UR24, UR14, UR10, UR24 ;  /* 0x0000000a0e1872a4 */ /* 0x000fe4000f8e0218 */
[----:B------:R-:W-:Y:S02]  /*1810*/  USEL UR8, UR4, UR8, !UP2 ;  /* 0x0000000804087287 */ /* 0x000fe4000d000000 */
[----:B------:R-:W-:Y:S02]  /*1820*/  @!UP0 USHF.R.U32.HI UR7, URZ, UR9, UR7 ;  /* 0x00000009ff078299 */ /* 0x000fe40008011607 */
[----:B------:R-:W-:Y:S02]  /*1830*/  UIADD3 UR9, UPT, UPT, -UR8, URZ, URZ ;  /* 0x000000ff08097290 */ /* 0x000fe4000fffe1ff */
[----:B------:R-:W-:Y:S02]  /*1840*/  @!UP0 USEL UR7, UR5, UR7, !UP2 ;  /* 0x0000000705078287 */ /* 0x000fe4000d000000 */
[----:B------:R-:W-:-:S02]  /*1850*/  UIMAD UR9, UR23, UR9, UR4 ;  /* 0x00000009170972a4 */ /* 0x000fc4000f8e0204 */
[----:B------:R-:W-:Y:S02]  /*1860*/  @!UP0 UIADD3 UR8, UPT, UPT, UR8, -UR7, URZ ;  /* 0x8000000708088290 */ /* 0x000fe4000fffe0ff */
[----:B------:R-:W-:Y:S02]  /*1870*/  @!UP0 UIMAD UR6, UR9, UR6, UR7 ;  /* 0x00000006090682a4 */ /* 0x000fe4000f8e0207 */
[----:B------:R-:W-:Y:S02]  /*1880*/  @!UP0 UIMAD UR4, UR8, UR23, UR5 ;  /* 0x00000017080482a4 */ /* 0x000fe4000f8e0205 */
[----:B------:R-:W-:Y:S02]  /*1890*/  UIMAD UR20, UR25, UR20, UR26 ;  /* 0x00000014191472a4 */ /* 0x000fe4000f8e021a */
[----:B------:R-:W-:Y:S01]  /*18a0*/  UIMAD UR24, UR4, UR14, UR24 ;  /* 0x0000000e041872a4 */ /* 0x000fe2000f8e0218 */
[----:B------:R-:W-:Y:S02]  /*18b0*/  @!UP0 UMOV UR5, UR6 ;  /* 0x0000000600058c82 */ /* 0x000fe40008000000 */
[----:B------:R-:W-:-:S12]  /*18c0*/  UIMAD UR20, UR5, UR25, UR20 ;  /* 0x00000019051472a4 */ /* 0x000fd8000f8e0214 */
.L_x_18:
[----:B------:R-:W-:-:S09]  /*18d0*/  UISETP.NE.AND UP0, UPT, UR27, 0x1, UPT ;  /* 0x000000011b00788c */ /* 0x000fd2000bf05270 */
[----:B------:R-:W-:Y:S05]  /*18e0*/  BRA.U UP0, `(.L_x_19) ;  /* 0x0000000100447547 */ /* 0x000fea000b800000 */
[----:B------:R-:W1:Y:S01]  /*18f0*/  LDCU.128 UR8, c[0x0][0xb10] ;  /* 0x00016200ff0877ac */ /* 0x000e620008000c00 */
[----:B------:R-:W2:Y:S01]  /*1900*/  LDCU UR12, c[0x0][0xb0c] ;  /* 0x00016180ff0c77ac */ /* 0x000ea20008000800 */
[----:B------:R-:W3:Y:S01]  /*1910*/  LDCU UR13, c[0x0][0xb20] ;  /* 0x00016400ff0d77ac */ /* 0x000ee20008000800 */
[----:B-1----:R-:W-:Y:S02]  /*1920*/  UIMAD.WIDE.U32 UR6, UR20, UR8, URZ ;  /* 0x00000008140672a5 */ /* 0x002fe4000f8e00ff */
[----:B------:R-:W-:Y:S02]  /*1930*/  UIMAD.WIDE.U32 UR4, UR24, UR11, URZ ;  /* 0x0000000b180472a5 */ /* 0x000fe4000f8e00ff */
[----:B--2---:R-:W-:Y:S02]  /*1940*/  UISETP.NE.AND UP1, UPT, UR12, 0x1, UPT ;  /* 0x000000010c00788c */ /* 0x004fe4000bf25270 */
[----:B------:R-:W-:Y:S01]  /*1950*/  UISETP.NE.AND UP0, UPT, UR10, 0x1, UPT ;  /* 0x000000010a00788c */ /* 0x000fe2000bf05270 */
[----:B------:R-:W-:-:S02]  /*1960*/  UMOV UR6, UR7 ;  /* 0x0000000700067c82 */ /* 0x000fc40008000000 */
[----:B------:R-:W-:Y:S01]  /*1970*/  UMOV UR4, UR5 ;  /* 0x0000000500047c82 */ /* 0x000fe20008000000 */
[----:B------:R-:W-:Y:S02]  /*1980*/  USHF.R.U32.HI UR9, URZ, UR9, UR6 ;  /* 0x00000009ff097299 */ /* 0x000fe40008011606 */
[----:B---3--:R-:W-:Y:S02]  /*1990*/  USHF.R.U32.HI UR4, URZ, UR13, UR4 ;  /* 0x0000000dff047299 */ /* 0x008fe40008011604 */
[----:B------:R-:W-:Y:S02]  /*19a0*/  USEL UR5, UR20, UR9, !UP1 ;  /* 0x0000000914057287 */ /* 0x000fe4000c800000 */
[----:B------:R-:W-:-:S04]  /*19b0*/  USEL UR4, UR24, UR4, !UP0 ;  /* 0x0000000418047287 */ /* 0x000fc8000c000000 */
[----:B------:R-:W-:Y:S02]  /*19c0*/  UIADD3 UR6, UPT, UPT, -UR4, UR5, URZ ;  /* 0x0000000504067290 */ /* 0x000fe4000fffe1ff */
[----:B------:R-:W-:Y:S02]  /*19d0*/  UIADD3 UR4, UPT, UPT, UR4, -UR5, URZ ;  /* 0x8000000504047290 */ /* 0x000fe4000fffe0ff */
[----:B------:R-:W-:Y:S02]  /*19e0*/  UIMAD UR24, UR6, UR10, UR24 ;  /* 0x0000000a061872a4 */ /* 0x000fe4000f8e0218 */
[----:B------:R-:W-:-:S12]  /*19f0*/  UIMAD UR20, UR4, UR12, UR20 ;  /* 0x0000000c041472a4 */ /* 0x000fd8000f8e0214 */
.L_x_19:
[----:B------:R-:W-:-:S09]  /*1a00*/  UISETP.EQ.U32.AND UP0, UPT, UR28, 0x1, UPT ;  /* 0x000000011c00788c */ /* 0x000fd2000bf02070 */
[----:B------:R-:W-:Y:S05]  /*1a10*/  BRA.U !UP0, `(.L_x_20) ;  /* 0x00000001080c7547 */ /* 0x000fea000b800000 */
[----:B------:R-:W-:Y:S01]  /*1a20*/  UCGABAR_WAIT ;  /* 0x0000000000007dc7 */ /* 0x000fe20008000000 */
[----:B------:R-:W-:Y:S01]  /*1a30*/  CCTL.IVALL ;  /* 0x00000000ff00798f */ /* 0x000fe20002000000 */
[----:B------:R-:W-:Y:S05]  /*1a40*/  BRA `(.L_x_21) ;  /* 0x0000000000047947 */ /* 0x000fea0003800000 */
.L_x_20:
[----:B------:R-:W-:Y:S06]  /*1a50*/  BAR.SYNC.DEFER_BLOCKING 0x0 ;  /* 0x0000000000007b1d */ /* 0x000fec0000010000 */
.L_x_21:
[----:B------:R-:W-:Y:S05]  /*1a60*/  BRA.U UP5, `(.L_x_22) ;  /* 0x0000001505d07547 */ /* 0x000fea000b800000 */
[----:B------:R-:W1:Y:S01]  /*1a70*/  LDCU UR6, c[0x0][0x38c] ;  /* 0x00007180ff0677ac */ /* 0x000e620008000800 */
[----:B------:R-:W-:Y:S01]  /*1a80*/  PLOP3.LUT P2, PT, PT, PT, UP3, 0x80, 0x8 ;  /* 0x000000000008781c */ /* 0x000fe20003f4f038 */
[----:B------:R-:W-:Y:S01]  /*1a90*/  IMAD.MOV.U32 R12, RZ, RZ, 0x1 ;  /* 0x00000001ff0c7424 */ /* 0x000fe200078e00ff */
[----:B------:R-:W-:Y:S01]  /*1aa0*/  ISETP.NE.AND P3, PT, R0, RZ, P4 ;  /* 0x000000ff0000720c */ /* 0x000fe20002765270 */
[----:B------:R-:W-:Y:S01]  /*1ab0*/  USHF.L.U32 UR7, UR26, 0x6, URZ ;  /* 0x000000061a077899 */ /* 0x000fe200080006ff */
[----:B------:R-:W-:Y:S01]  /*1ac0*/  PLOP3.LUT P2, PT, P2, PT, PT, 0x8, 0x80 ;  /* 0x000000000080781c */ /* 0x000fe2000174e170 */
[----:B------:R-:W-:Y:S01]  /*1ad0*/  UISETP.NE.AND UP1, UPT, UR22, URZ, UPT ;  /* 0x000000ff1600728c */ /* 0x000fe2000bf25270 */
[----:B------:R-:W-:Y:S01]  /*1ae0*/  CS2R R10, SRZ ;  /* 0x00000000000a7805 */ /* 0x000fe2000001ff00 */
[----:B------:R-:W-:Y:S01]  /*1af0*/  IMAD.MOV.U32 R9, RZ, RZ, RZ ;  /* 0x000000ffff097224 */ /* 0x000fe200078e00ff */
[----:B------:R-:W2:Y:S01]  /*1b00*/  LDCU UR50, c[0x0][0x370] ;  /* 0x00006e00ff3277ac */ /* 0x000ea20008000800 */
[----:B------:R-:W-:Y:S01]  /*1b10*/  IMAD.MOV.U32 R8, RZ, RZ, 0x1 ;  /* 0x00000001ff087424 */ /* 0x000fe200078e00ff */
[----:B------:R-:W-:Y:S01]  /*1b20*/  USEL UR38, UR54, 0x2, UP1 ;  /* 0x0000000236267887 */ /* 0x000fe20008800000 */
[----:B------:R-:W3:Y:S01]  /*1b30*/  LDCU.64 UR46, c[0x0][0x348] ;  /* 0x00006900ff2e77ac */ /* 0x000ee20008000a00 */
[----:B-1----:R-:W-:-:S02]  /*1b40*/  UIADD3 UR5, UPT, UPT, UR6, 0x7f, URZ ;  /* 0x0000007f06057890 */ /* 0x002fc4000fffe0ff */
[----:B------:R-:W-:Y:S02]  /*1b50*/  UIADD3 UR58, UPT, UPT, UR6, 0xfe, URZ ;  /* 0x000000fe063a7890 */ /* 0x000fe4000fffe0ff */
[----:B------:R-:W-:Y:S01]  /*1b60*/  USHF.R.S32.HI UR4, URZ, 0x1f, UR5 ;  /* 0x0000001fff047899 */ /* 0x000fe20008011405 */
[----:B------:R-:W1:Y:S03]  /*1b70*/  LDCU UR49, c[0x0][0x374] ;  /* 0x00006e80ff3177ac */ /* 0x000e660008000800 */
[----:B------:R-:W-:Y:S02]  /*1b80*/  ULEA.HI UR4, UR4, UR5, URZ, 0x7 ;  /* 0x0000000504047291 */ /* 0x000fe4000f8f38ff */
[----:B------:R-:W-:Y:S02]  /*1b90*/  ULOP3.LUT UR5, UR7, 0x40, URZ, 0xc0, !UPT ;  /* 0x0000004007057892 */ /* 0x000fe4000f8ec0ff */
[----:B------:R-:W-:-:S02]  /*1ba0*/  USHF.R.S32.HI UR53, URZ, 0x7, UR4 ;  /* 0x00000007ff357899 */ /* 0x000fc40008011404 */
[----:B------:R-:W-:Y:S02]  /*1bb0*/  UIADD3 UR4, UPT, UPT, UR6, -0x1, URZ ;  /* 0xffffffff06047890 */ /* 0x000fe4000fffe0ff */
[----:B------:R-:W-:Y:S02]  /*1bc0*/  UISETP.LT.U32.AND UP0, UPT, UR53, 0x6, UPT ;  /* 0x000000063500788c */ /* 0x000fe4000bf01070 */
[----:B------:R-:W-:Y:S02]  /*1bd0*/  UISETP.GE.U32.AND UP2, UPT, UR4, -0xff, UPT ;  /* 0xffffff010400788c */ /* 0x000fe4000bf46070 */
[----:B------:R-:W-:Y:S02]  /*1be0*/  USEL UR51, UR53, 0x6, UP0 ;  /* 0x0000000635337887 */ /* 0x000fe40008000000 */
[----:B------:R-:W-:Y:S02]  /*1bf0*/  ULEA UR57, UR57, UR5, 0x5 ;  /* 0x0000000539397291 */ /* 0x000fe4000f8e28ff */
[----:B------:R-:W-:-:S02]  /*1c00*/  UIADD3 UR4, UPT, UPT, UR51, -0x1, URZ ;  /* 0xffffffff33047890 */ /* 0x000fc4000fffe0ff */
[----:B------:R-:W-:Y:S02]  /*1c10*/  ULEA UR55, UR55, UR5, 0x4 ;  /* 0x0000000537377291 */ /* 0x000fe4000f8e20ff */
[----:B------:R-:W-:Y:S02]  /*1c20*/  UIADD3 UR56, UPT, UPT, UR53, -UR51, URZ ;  /* 0x8000003335387290 */ /* 0x000fe4000fffe0ff */
[----:B------:R-:W-:Y:S01]  /*1c30*/  @UP2 UIADD3 UR4, UPT, UPT, UR51, URZ, URZ ;  /* 0x000000ff33042290 */ /* 0x000fe2000fffe0ff */
[----:B------:R-:W-:-:S03]  /*1c40*/  UMOV UR29, URZ ;  /* 0x000000ff001d7c82 */ /* 0x000fc60008000000 */
[----:B------:R-:W-:Y:S02]  /*1c50*/  UIADD3 UR41, UPT, UPT, UR4, 0x1, URZ ;  /* 0x0000000104297890 */ /* 0x000fe4000fffe0ff */
[----:B-123--:R-:W-:-:S12]  /*1c60*/  UIADD3 UR54, UPT, UPT, -UR4, URZ, URZ ;  /* 0x000000ff04367290 */ /* 0x00efd8000fffe1ff */
.L_x_46:
[----:B------:R-:W-:Y:S01]  /*1c70*/  UISETP.NE.AND UP0, UPT, UR52, URZ, UPT ;  /* 0x000000ff3400728c */ /* 0x000fe2000bf05270 */
[----:B------:R-:W1:Y:S08]  /*1c80*/  S2UR UR52, SR_CgaCtaId ;  /* 0x00000000003479c3 */ /* 0x000e700000008800 */
[----:B---3--:R-:W-:Y:S05]  /*1c90*/  BRA.U UP0, `(.L_x_23) ;  /* 0x0000000100347547 */ /* 0x008fea000b800000 */
[----:B------:R-:W2:Y:S01]  /*1ca0*/  S2R R0, SR_CgaCtaId ;  /* 0x0000000000007919 */ /* 0x000ea20000008800 */
[----:B------:R-:W-:-:S04]  /*1cb0*/  MOV R2, 0x400 ;  /* 0x0000040000027802 */ /* 0x000fc80000000f00 */
[----:B--2---:R-:W-:Y:S02]  /*1cc0*/  LEA R0, R0, R2, 0x18 ;  /* 0x0000000200007211 */ /* 0x004fe400078ec0ff */
[----:B------:R-:W-:-:S03]  /*1cd0*/  SHF.L.U32 R2, R8, 0x1f, RZ ;  /* 0x0000001f08027819 */ /* 0x000fc600000006ff */
[----:B------:R-:W-:-:S04]  /*1ce0*/  IMAD R0, R9, 0x8, R0 ;  /* 0x0000000809007824 */ /* 0x000fc800078e0200 */
[----:B------:R-:W2:Y:S02]  /*1cf0*/  SYNCS.PHASECHK.TRANS64.TRYWAIT P0, [R0+URZ+0x120], R2 ;  /* 0x00012002000075a7 */ /* 0x000ea400080011ff */
[----:B--2---:R-:W-:Y:S05]  /*1d00*/  @!P0 BRA `(.L_x_24) ;  /* 0x0000007800288947 */ /* 0x004fea0003800000 */
.L_x_155:
[----:B------:R-:W-:Y:S01]  /*1d10*/  VIADD R9, R9, 0x1 ;  /* 0x0000000109097836 */ /* 0x000fe20000000000 */
[----:B------:R2:W-:Y:S04]  /*1d20*/  SYNCS.ARRIVE.TRANS64.A1T0 RZ, [R0+URZ+0x110], RZ ;  /* 0x000110ff00ff79a7 */ /* 0x0005e800081000ff */
[----:B------:R-:W-:-:S04]  /*1d30*/  ISETP.NE.AND P0, PT, R9, 0x2, PT ;  /* 0x000000020900780c */ /* 0x000fc80003f05270 */
[----:B------:R-:W-:Y:S02]  /*1d40*/  SEL R9, R9, RZ, P0 ;  /* 0x000000ff09097207 */ /* 0x000fe40000000000 */
[----:B--2---:R-:W-:-:S04]  /*1d50*/  SEL R0, RZ, 0x1, P0 ;  /* 0x00000001ff007807 */ /* 0x004fc80000000000 */
[----:B------:R-:W-:-:S07]  /*1d60*/  LOP3.LUT R8, R8, R0, RZ, 0x3c, !PT ;  /* 0x0000000008087212 */ /* 0x000fce00078e3cff */
.L_x_23:
[----:B------:R-:W-:Y:S01]  /*1d70*/  UMOV UR21, 0x400 ;  /* 0x0000040000157882 */ /* 0x000fe20000000000 */
[----:B------:R-:W-:Y:S01]  /*1d80*/  SHF.L.U32 R0, R12, 0x1f, RZ ;  /* 0x0000001f0c007819 */ /* 0x000fe200000006ff */
[----:B-1----:R-:W-:Y:S02]  /*1d90*/  ULEA UR21, UR52, UR21, 0x18 ;  /* 0x0000001534157291 */ /* 0x002fe4000f8ec0ff */
[----:B------:R-:W-:Y:S02]  /*1da0*/  UISETP.GE.U32.AND UP0, UPT, UR58, 0xff, UPT ;  /* 0x000000ff3a00788c */ /* 0x000fe4000bf06070 */
[----:B------:R-:W-:Y:S02]  /*1db0*/  ULEA UR4, UR29, UR21, 0x3 ;  /* 0x000000151d047291 */ /* 0x000fe4000f8e18ff */
[----:B------:R-:W-:Y:S01]  /*1dc0*/  ULEA UR19, UR24, UR57, 0x7 ;  /* 0x0000003918137291 */ /* 0x000fe2000f8e38ff */
[----:B------:R-:W-:-:S06]  /*1dd0*/  UMOV UR13, URZ ;  /* 0x000000ff000d7c82 */ /* 0x000fcc0008000000 */
[----:B------:R1:W2:Y:S01]  /*1de0*/  SYNCS.PHASECHK.TRANS64.TRYWAIT P1, [UR4+0x30], R0 ;  /* 0x00003000ff0075a7 */ /* 0x0002a20008021104 */
[----:B------:R-:W-:-:S04]  /*1df0*/  ULEA.HI UR4, UR20, UR20, URZ, 0x1 ;  /* 0x0000001414047291 */ /* 0x000fc8000f8f08ff */
[----:B------:R-:W-:-:S04]  /*1e00*/  USHF.L.U32 UR4, UR4, 0x6, URZ ;  /* 0x0000000604047899 */ /* 0x000fc800080006ff */
[----:B------:R-:W-:-:S04]  /*1e10*/  ULOP3.LUT UR35, UR4, 0xffffff80, URZ, 0xc0, !UPT ;  /* 0xffffff8004237892 */ /* 0x000fc8000f8ec0ff */
[----:B------:R-:W-:Y:S01]  /*1e20*/  UIADD3 UR35, UPT, UPT, UR55, UR35, URZ ;  /* 0x0000002337237290 */ /* 0x000fe2000fffe0ff */
[----:B------:R-:W-:Y:S11]  /*1e30*/  BRA.U !UP0, `(.L_x_25) ;  /* 0x0000000508187547 */ /* 0x000ff6000b800000 */
[----:B------:R-:W-:Y:S01]  /*1e40*/  UMOV UR30, UR54 ;  /* 0x00000036001e7c82 */ /* 0x000fe20008000000 */
[----:B------:R-:W-:Y:S01]  /*1e50*/  UMOV UR6, UR29 ;  /* 0x0000001d00067c82 */ /* 0x000fe20008000000 */
[----:B------:R-:W-:-:S05]  /*1e60*/  UMOV UR26, 0x40 ;  /* 0x00000040001a7882 */ /* 0x000fca0000000000 */
.L_x_33:
[----:B------:R-:W-:Y:S01]  /*1e70*/  ULEA UR5, UR6, UR21, 0x3 ;  /* 0x0000001506057291 */ /* 0x000fe2000f8e18ff */
[----:B--2---:R-:W-:Y:S01]  /*1e80*/  @P4 MOV R2, 0x10000 ;  /* 0x0001000000024802 */ /* 0x004fe20000000f00 */
[----:B--23--:R-:W-:Y:S10]  /*1e90*/  @P1 BRA `(.L_x_26) ;  /* 0x00000000000c1947 */ /* 0x00cff40003800000 */
[----:B------:R-:W-:-:S04]  /*1ea0*/  SHF.L.U32 R3, R12, 0x1f, RZ ;  /* 0x0000001f0c037819 */ /* 0x000fc800000006ff */
[----:B------:R-:W2:Y:S02]  /*1eb0*/  SYNCS.PHASECHK.TRANS64.TRYWAIT P0, [UR5+0x30], R3 ;  /* 0x00003003ff0075a7 */ /* 0x000ea40008001105 */
[----:B--2---:R-:W-:Y:S05]  /*1ec0*/  @!P0 BRA `(.L_x_27) ;  /* 0x0000007400cc8947 */ /* 0x004fea0003800000 */
.L_x_26:
[----:B------:R2:W-:Y:S01]  /*1ed0*/  @P4 SYNCS.ARRIVE.TRANS64 RZ, [UR5], R2 ;  /* 0x00000002ffff49a7 */ /* 0x0005e20008000005 */
[----:B------:R-:W-:Y:S02]  /*1ee0*/  ULOP3.LUT UR4, UR38, 0x2, URZ, 0xfc, !UPT ;  /* 0x0000000226047892 */ /* 0x000fe4000f8efcff */
[----:B------:R-:W-:Y:S02]  /*1ef0*/  UIADD3 UR30, UPT, UPT, UR30, 0x1, URZ ;  /* 0x000000011e1e7890 */ /* 0x000fe4000fffe0ff */
[----:B------:R-:W-:Y:S02]  /*1f00*/  UISETP.NE.AND UP0, UPT, UR4, 0x2, UPT ;  /* 0x000000020400788c */ /* 0x000fe4000bf05270 */
[----:B------:R-:W-:-:S07]  /*1f10*/  UISETP.NE.AND UP2, UPT, UR30, 0x1, UPT ;  /* 0x000000011e00788c */ /* 0x000fce000bf45270 */
[----:B------:R-:W-:Y:S05]  /*1f20*/  BRA.U UP0, `(.L_x_28) ;  /* 0x0000000100047547 */ /* 0x000fea000b800000 */
[----:B------:R-:W-:Y:S05]  /*1f30*/  BPT.TRAP 0x1 ;  /* 0x000000040000795c */ /* 0x000fea0000300000 */
.L_x_28:
[----:B------:R-:W-:Y:S04]  /*1f40*/  BSSY.RECONVERGENT B0, `(.L_x_29) ;  /* 0x0000003000007945 */ /* 0x000fe80003800200 */
[----:B------:R-:W-:Y:S05]  /*1f50*/  @!P3 BRA `(.L_x_30) ;  /* 0x000000000004b947 */ /* 0x000fea0003800000 */
[----:B------:R-:W-:Y:S05]  /*1f60*/  BPT.TRAP 0x1 ;  /* 0x000000040000795c */ /* 0x000fea0000300000 */
.L_x_30:
[----:B------:R-:W-:Y:S05]  /*1f70*/  BSYNC.RECONVERGENT B0 ;  /* 0x0000000000007941 */ /* 0x000fea0003800200 */
.L_x_29:
[----:B------:R-:W-:Y:S01]  /*1f80*/  UIADD3 UR4, UPT, UPT, UR6, 0x1, URZ ;  /* 0x0000000106047890 */ /* 0x000fe2000fffe0ff */
[----:B------:R-:W-:Y:S01]  /*1f90*/  BSSY.RECONVERGENT B0, `(.L_x_31) ;  /* 0x000002c000007945 */ /* 0x000fe20003800200 */
[----:B------:R-:W-:Y:S02]  /*1fa0*/  ELECT P0, URZ, PT ;  /* 0x0000000000ff782f */ /* 0x000fe40003800000 */
[----:B------:R-:W-:-:S04]  /*1fb0*/  UISETP.NE.AND UP0, UPT, UR4, 0x6, UPT ;  /* 0x000000060400788c */ /* 0x000fc8000bf05270 */
[----:B------:R-:W-:Y:S02]  /*1fc0*/  USEL UR7, URZ, 0x1, UP0 ;  /* 0x00000001ff077887 */ /* 0x000fe40008000000 */
[----:B------:R-:W-:-:S04]  /*1fd0*/  USEL UR29, UR4, URZ, UP0 ;  /* 0x000000ff041d7287 */ /* 0x000fc80008000000 */
[----:B------:R-:W-:Y:S01]  /*1fe0*/  ULEA UR4, UR29, UR21, 0x3 ;  /* 0x000000151d047291 */ /* 0x000fe2000f8e18ff */
[----:B------:R-:W-:-:S04]  /*1ff0*/  LOP3.LUT R12, R12, UR7, RZ, 0x3c, !PT ;  /* 0x000000070c0c7c12 */ /* 0x000fc8000f8e3cff */
[----:B-1----:R-:W-:-:S04]  /*2000*/  SHF.L.U32 R0, R12, 0x1f, RZ ;  /* 0x0000001f0c007819 */ /* 0x002fc800000006ff */
[----:B------:R1:W3:Y:S01]  /*2010*/  SYNCS.PHASECHK.TRANS64.TRYWAIT P1, [UR4+0x30], R0 ;  /* 0x00003000ff0075a7 */ /* 0x0002e20008021104 */
[----:B------:R-:W-:Y:S05]  /*2020*/  @!P0 BRA `(.L_x_32) ;  /* 0x0000000000888947 */ /* 0x000fea0003800000 */
[----:B------:R-:W-:Y:S02]  /*2030*/  USHF.L.U32 UR4, UR6, 0xd, URZ ;  /* 0x0000000d06047899 */ /* 0x000fe400080006ff */
[----:B------:R-:W-:Y:S02]  /*2040*/  UIADD3 UR22, UP1, UPT, UR46, 0x80, URZ ;  /* 0x000000802e167890 */ /* 0x000fe4000ff3e0ff */
[----:B------:R-:W-:Y:S02]  /*2050*/  ULOP3.LUT UR24, UR4, UR40, URZ, 0xfc, !UPT ;  /* 0x0000002804187292 */ /* 0x000fe4000f8efcff */
[----:B------:R-:W-:Y:S02]  /*2060*/  ULOP3.LUT UR8, UR4, UR39, URZ, 0xfc, !UPT ;  /* 0x0000002704087292 */ /* 0x000fe4000f8efcff */
[----:B------:R-:W-:Y:S02]  /*2070*/  ULEA UR24, UR24, UR21, 0x1 ;  /* 0x0000001518187291 */ /* 0x000fe4000f8e08ff */
[----:B------:R-:W-:-:S02]  /*2080*/  UIADD3 UR14, UP0, UPT, UR46, 0x180, URZ ;  /* 0x000001802e0e7890 */ /* 0x000fc4000ff1e0ff */
[----:B------:R-:W-:Y:S02]  /*2090*/  ULEA UR8, UR8, UR21, 0x1 ;  /* 0x0000001508087291 */ /* 0x000fe4000f8e08ff */
[----:B------:R-:W-:Y:S02]  /*20a0*/  UIADD3 UR34, UPT, UPT, UR26, -0x40, URZ ;  /* 0xffffffc01a227890 */ /* 0x000fe4000fffe0ff */
[----:B------:R-:W-:Y:S02]  /*20b0*/  ULOP3.LUT UR33, UR5, 0xfefffff8, URZ, 0xc0, !UPT ;  /* 0xfefffff805217892 */ /* 0x000fe4000f8ec0ff */
[----:B------:R-:W-:Y:S02]  /*20c0*/  UIADD3.X UR23, UPT, UPT, URZ, UR47, URZ, UP1, !UPT ;  /* 0x0000002fff177290 */ /* 0x000fe40008ffe4ff */
[----:B------:R-:W-:Y:S02]  /*20d0*/  UIADD3 UR32, UPT, UPT, UR24, 0x4300, URZ ;  /* 0x0000430018207890 */ /* 0x000fe4000fffe0ff */
[----:B------:R-:W-:-:S02]  /*20e0*/  UPRMT UR7, URZ, 0x5410, UR37 ;  /* 0x00005410ff077896 */ /* 0x000fc40008000025 */
[----:B------:R-:W-:Y:S02]  /*20f0*/  UIADD3 UR24, UPT, UPT, UR24, 0x6300, URZ ;  /* 0x0000630018187890 */ /* 0x000fe4000fffe0ff */
[----:B------:R-:W-:Y:S02]  /*2100*/  UIADD3.X UR15, UPT, UPT, URZ, UR47, URZ, UP0, !UPT ;  /* 0x0000002fff0f7290 */ /* 0x000fe400087fe4ff */
[----:B------:R-:W-:Y:S02]  /*2110*/  UIADD3 UR16, UPT, UPT, UR8, 0x1c300, URZ ;  /* 0x0001c30008107890 */ /* 0x000fe4000fffe0ff */
[----:B------:R-:W-:Y:S02]  /*2120*/  UPRMT UR4, URZ, 0x5410, UR31 ;  /* 0x00005410ff047896 */ /* 0x000fe4000800001f */
[----:B------:R-:W-:Y:S01]  /*2130*/  UIADD3 UR8, UPT, UPT, UR8, 0x1e300, URZ ;  /* 0x0001e30008087890 */ /* 0x000fe2000fffe0ff */
[----:B------:R-:W-:Y:S01]  /*2140*/  UMOV UR42, 0x0 ;  /* 0x00000000002a7882 */ /* 0x000fe20000000000 */
[----:B------:R-:W-:Y:S01]  /*2150*/  UMOV UR43, 0x10000000 ;  /* 0x10000000002b7882 */ /* 0x000fe20000000000 */
[----:B------:R-:W-:Y:S01]  /*2160*/  UMOV UR27, UR35 ;  /* 0x00000023001b7c82 */ /* 0x000fe20008000000 */
[----:B------:R-:W-:Y:S01]  /*2170*/  UMOV UR28, UR36 ;  /* 0x00000024001c7c82 */ /* 0x000fe20008000000 */
[----:B------:R-:W-:Y:S01]  /*2180*/  UMOV UR25, UR33 ;  /* 0x0000002100197c82 */ /* 0x000fe20008000000 */
[----:B------:R-:W-:Y:S01]  /*2190*/  UMOV UR20, UR36 ;  /* 0x0000002400147c82 */ /* 0x000fe20008000000 */
[----:B------:R-:W-:Y:S01]  /*21a0*/  UMOV UR17, UR33 ;  /* 0x0000002100117c82 */ /* 0x000fe20008000000 */
[----:B------:R-:W-:Y:S01]  /*21b0*/  UMOV UR18, UR34 ;  /* 0x0000002200127c82 */ /* 0x000fe20008000000 */
[----:B------:R4:W-:Y:S01]  /*21c0*/  UTMALDG.3D.MULTICAST.2CTA [UR32], [UR22], UR7, desc[UR42] ;  /* 0x00002a20160073b4 */ /* 0x0009e20008211807 */
[----:B------:R-:W-:Y:S01]  /*21d0*/  UMOV UR10, UR26 ;  /* 0x0000001a000a7c82 */ /* 0x000fe20008000000 */
[----:B------:R-:W-:Y:S01]  /*21e0*/  UMOV UR11, UR19 ;  /* 0x00000013000b7c82 */ /* 0x000fe20008000000 */
[----:B------:R-:W-:Y:S01]  /*21f0*/  UMOV UR12, UR36 ;  /* 0x00000024000c7c82 */ /* 0x000fe20008000000 */
[----:B------:R-:W-:Y:S01]  /*2200*/  UMOV UR9, UR33 ;  /* 0x0000002100097c82 */ /* 0x000fe20008000000 */
[----:B------:R4:W-:Y:S01]  /*2210*/  UTMALDG.3D.MULTICAST.2CTA [UR24], [UR22], UR7, desc[UR42] ;  /* 0x00002a18160073b4 */ /* 0x0009e20008211807 */
[----:B------:R4:W-:Y:S01]  /*2220*/  UTMALDG.3D.MULTICAST.2CTA [UR16], [UR14], UR4, desc[UR42] ;  /* 0x00002a100e0073b4 */ /* 0x0009e20008211804 */
[----:B------:R4:W-:Y:S02]  /*2230*/  UTMALDG.3D.MULTICAST.2CTA [UR8], [UR14], UR4, desc[UR42] ;  /* 0x00002a080e0073b4 */ /* 0x0009e40008211804 */
[----:B----4-:R-:W-:Y:S01]  /*2240*/  NOP ;  /* 0x0000000000007918 */ /* 0x010fe20000000000 */
.L_x_32:
[----:B------:R-:W-:Y:S05]  /*2250*/  BSYNC.RECONVERGENT B0 ;  /* 0x0000000000007941 */ /* 0x000fea0003800200 */
.L_x_31:
[----:B------:R-:W-:Y:S01]  /*2260*/  UIADD3 UR26, UPT, UPT, UR26, 0x80, URZ ;  /* 0x000000801a1a7890 */ /* 0x000fe2000fffe0ff */
[----:B------:R-:W-:Y:S01]  /*2270*/  UMOV UR6, UR29 ;  /* 0x0000001d00067c82 */ /* 0x000fe20008000000 */
[----:B------:R-:W-:Y:S01]  /*2280*/  UMOV UR13, UR41 ;  /* 0x00000029000d7c82 */ /* 0x000fe20008000000 */
[----:B------:R-:W-:Y:S09]  /*2290*/  BRA.U UP2, `(.L_x_33) ;  /* 0xfffffff902f47547 */ /* 0x000ff2000b83ffff */
.L_x_25:
[----:B------:R-:W-:Y:S01]  /*22a0*/  ULEA UR4, UR29, UR21, 0x3 ;  /* 0x000000151d047291 */ /* 0x000fe2000f8e18ff */
[----:B-1----:R-:W-:Y:S01]  /*22b0*/  SHF.L.U32 R0, R12, 0x1f, RZ ;  /* 0x0000001f0c007819 */ /* 0x002fe200000006ff */
[----:B------:R-:W-:Y:S01]  /*22c0*/  @!P2 SYNCS.ARRIVE.TRANS64.A1T0 RZ, [UR21+0xa8], RZ ;  /* 0x0000a8ffffffa9a7 */ /* 0x000fe20008100015 */
[----:B------:R-:W-:-:S06]  /*22d0*/  UISETP.GT.AND UP0, UPT, UR53, UR51, UPT ;  /* 0x000000333500728c */ /* 0x000fcc000bf04270 */
[----:B--23--:R1:W2:Y:S03]  /*22e0*/  SYNCS.PHASECHK.TRANS64.TRYWAIT P1, [UR4+0x30], R0 ;  /* 0x00003000ff0075a7 */ /* 0x00c2a60008021104 */
[----:B------:R-:W-:Y:S05]  /*22f0*/  BRA.U !UP0, `(.L_x_34) ;  /* 0x0000000508107547 */ /* 0x000fea000b800000 */
[----:B------:R-:W-:Y:S01]  /*2300*/  UIADD3 UR30, UPT, UPT, UR56, UR13, URZ ;  /* 0x0000000d381e7290 */ /* 0x000fe2000fffe0ff */
[----:B------:R-:W-:-:S11]  /*2310*/  UMOV UR7, UR29 ;  /* 0x0000001d00077c82 */ /* 0x000fd60008000000 */
.L_x_42:
[----:B------:R-:W-:Y:S01]  /*2320*/  ULEA UR6, UR7, UR21, 0x3 ;  /* 0x0000001507067291 */ /* 0x000fe2000f8e18ff */
[----:B--2---:R-:W-:Y:S01]  /*2330*/  @P4 MOV R2, 0x10000 ;  /* 0x0001000000024802 */ /* 0x004fe20000000f00 */
[----:B--23--:R-:W-:Y:S10]  /*2340*/  @P1 BRA `(.L_x_35) ;  /* 0x00000000000c1947 */ /* 0x00cff40003800000 */
[----:B------:R-:W-:-:S04]  /*2350*/  SHF.L.U32 R3, R12, 0x1f, RZ ;  /* 0x0000001f0c037819 */ /* 0x000fc800000006ff */
[----:B------:R-:W2:Y:S02]  /*2360*/  SYNCS.PHASECHK.TRANS64.TRYWAIT P0, [UR6+0x30], R3 ;  /* 0x00003003ff0075a7 */ /* 0x000ea40008001106 */
[----:B--2---:R-:W-:Y:S05]  /*2370*/  @!P0 BRA `(.L_x_36) ;  /* 0x0000007000b88947 */ /* 0x004fea0003800000 */
.L_x_35:
[----:B------:R2:W-:Y:S01]  /*2380*/  @P4 SYNCS.ARRIVE.TRANS64 RZ, [UR6], R2 ;  /* 0x00000002ffff49a7 */ /* 0x0005e20008000006 */
[----:B------:R-:W-:-:S04]  /*2390*/  ULOP3.LUT UR4, UR38, 0x2, URZ, 0xfc, !UPT ;  /* 0x0000000226047892 */ /* 0x000fc8000f8efcff */
[----:B------:R-:W-:-:S09]  /*23a0*/  UISETP.NE.AND UP0, UPT, UR4, 0x2, UPT ;  /* 0x000000020400788c */ /* 0x000fd2000bf05270 */
[----:B------:R-:W-:Y:S05]  /*23b0*/  BRA.U UP0, `(.L_x_37) ;  /* 0x0000000100047547 */ /* 0x000fea000b800000 */
[----:B------:R-:W-:Y:S05]  /*23c0*/  BPT.TRAP 0x1 ;  /* 0x000000040000795c */ /* 0x000fea0000300000 */
.L_x_37:
[----:B------:R-:W-:Y:S04]  /*23d0*/  BSSY.RECONVERGENT B0, `(.L_x_38) ;  /* 0x0000003000007945 */ /* 0x000fe80003800200 */
[----:B------:R-:W-:Y:S05]  /*23e0*/  @!P3 BRA `(.L_x_39) ;  /* 0x000000000004b947 */ /* 0x000fea0003800000 */
[----:B------:R-:W-:Y:S05]  /*23f0*/  BPT.TRAP 0x1 ;  /* 0x000000040000795c */ /* 0x000fea0000300000 */
.L_x_39:
[----:B------:R-:W-:Y:S05]  /*2400*/  BSYNC.RECONVERGENT B0 ;  /* 0x0000000000007941 */ /* 0x000fea0003800200 */
.L_x_38:
        /* <DEDUP_REMOVED lines=16> */
[----:B------:R-:W-:-:S02]  /*2510*/  USHF.L.U32 UR34, UR13, 0x7, URZ ;  /* 0x000000070d227899 */ /* 0x000fc400080006ff */
[----:B------:R-:W-:Y:S02]  /*2520*/  UIADD3 UR22, UP0, UPT, UR46, 0x180, URZ ;  /* 0x000001802e167890 */ /* 0x000fe4000ff1e0ff */
[----:B------:R-:W-:Y:S02]  /*2530*/  ULEA UR8, UR8, UR21, 0x1 ;  /* 0x0000001508087291 */ /* 0x000fe4000f8e08ff */
[----:B------:R-:W-:Y:S02]  /*2540*/  ULOP3.LUT UR33, UR6, 0xfefffff8, URZ, 0xc0, !UPT ;  /* 0xfefffff806217892 */ /* 0x000fe4000f8ec0ff */
[----:B------:R-:W-:Y:S02]  /*2550*/  UIADD3.X UR15, UPT, UPT, URZ, UR47, URZ, UP1, !UPT ;  /* 0x0000002fff0f7290 */ /* 0x000fe40008ffe4ff */
[----:B------:R-:W-:Y:S02]  /*2560*/  UIADD3 UR32, UPT, UPT, UR24, 0x4300, URZ ;  /* 0x0000430018207890 */ /* 0x000fe4000fffe0ff */
[----:B------:R-:W-:-:S02]  /*2570*/  UPRMT UR4, URZ, 0x5410, UR37 ;  /* 0x00005410ff047896 */ /* 0x000fc40008000025 */
[----:B------:R-:W-:Y:S02]  /*2580*/  UIADD3 UR26, UPT, UPT, UR34, 0x40, URZ ;  /* 0x00000040221a7890 */ /* 0x000fe4000fffe0ff */
        /* <DEDUP_REMOVED lines=22> */
.L_x_41:
[----:B------:R-:W-:Y:S05]  /*26f0*/  BSYNC.RECONVERGENT B0 ;  /* 0x0000000000007941 */ /* 0x000fea0003800200 */
.L_x_40:
[----:B------:R-:W-:Y:S01]  /*2700*/  UIADD3 UR13, UPT, UPT, UR13, 0x1, URZ ;  /* 0x000000010d0d7890 */ /* 0x000fe2000fffe0ff */
[----:B------:R-:W-:-:S03]  /*2710*/  UMOV UR7, UR29 ;  /* 0x0000001d00077c82 */ /* 0x000fc60008000000 */
[----:B------:R-:W-:-:S09]  /*2720*/  UISETP.NE.AND UP0, UPT, UR13, UR30, UPT ;  /* 0x0000001e0d00728c */ /* 0x000fd2000bf05270 */
[----:B------:R-:W-:Y:S05]  /*2730*/  BRA.U UP0, `(.L_x_42) ;  /* 0xfffffff900f87547 */ /* 0x000fea000b83ffff */
.L_x_34:
[C---:B------:R-:W-:Y:S01]  /*2740*/  LEA R3, R11.reuse, UR21, 0x3 ;  /* 0x000000150b037c11 */ /* 0x040fe2000f8e18ff */
[----:B------:R-:W-:Y:S01]  /*2750*/  NOP ;  /* 0x0000000000007918 */ /* 0x000fe20000000000 */
[----:B-1----:R-:W-:Y:S02]  /*2760*/  SHF.L.U32 R0, R10, 0x1f, RZ ;  /* 0x0000001f0a007819 */ /* 0x002fe400000006ff */
[----:B------:R-:W-:Y:S02]  /*2770*/  LEA R4, R11, UR21, 0x4 ;  /* 0x000000150b047c11 */ /* 0x000fe4000f8e20ff */
[----:B------:R-:W1:Y:S02]  /*2780*/  SYNCS.PHASECHK.TRANS64.TRYWAIT P0, [R3+URZ+0xb0], R0 ;  /* 0x0000b000030075a7 */ /* 0x000e6400080011ff */
[----:B-1----:R-:W-:Y:S05]  /*2790*/  @!P0 BRA `(.L_x_43) ;  /* 0x0000006c00c88947 */ /* 0x002fea0003800000 */
.L_x_158:
[----:B------:R-:W4:Y:S01]  /*27a0*/  LDS.128 R4, [R4+0x140] ;  /* 0x0001400004047984 */ /* 0x000f220000000c00 */
[----:B------:R-:W-:Y:S01]  /*27b0*/  UISETP.GE.AND UP0, UPT, UR45, 0x1, UPT ;  /* 0x000000012d00788c */ /* 0x000fe2000bf06270 */
[----:B------:R-:W-:Y:S01]  /*27c0*/  @!PT LDS RZ, [RZ] ;  /* 0x00000000fffff984 */ /* 0x000fe20000000800 */
[----:B------:R-:W-:Y:S01]  /*27d0*/  @!PT LDS RZ, [RZ] ;  /* 0x00000000fffff984 */ /* 0x000fe20000000800 */
[----:B------:R-:W-:Y:S01]  /*27e0*/  @!PT LDS RZ, [RZ] ;  /* 0x00000000fffff984 */ /* 0x000fe20000000800 */
[----:B------:R-:W-:Y:S01]  /*27f0*/  @!PT LDS RZ, [RZ] ;  /* 0x00000000fffff984 */ /* 0x000fe20000000800 */
[----:B------:R1:W-:Y:S06]  /*2800*/  MEMBAR.ALL.CTA ;  /* 0x0000000000007992 */ /* 0x0003ec0000008000 */
[----:B-1----:R-:W1:Y:S01]  /*2810*/  FENCE.VIEW.ASYNC.S ;  /* 0x00000000000073c6 */ /* 0x002e620000000000 */
[----:B----4-:R-:W-:-:S13]  /*2820*/  LOP3.LUT P0, RZ, R6, 0x1, RZ, 0xc0, !PT ;  /* 0x0000000106ff7812 */ /* 0x010fda000780c0ff */
[----:B-1----:R-:W-:Y:S01]  /*2830*/  VOTEU.ANY UP1, P0 ;  /* 0x0000000000ff7886 */ /* 0x002fe20000020100 */
[----:B------:R-:W-:-:S13]  /*2840*/  PLOP3.LUT P0, PT, PT, PT, UP1, 0x80, 0x8 ;  /* 0x000000000008781c */ /* 0x000fda0003f0f018 */
[----:B------:R-:W-:Y:S02]  /*2850*/  @P0 LOP3.LUT R0, R5, 0xffff, RZ, 0xc0, !PT ;  /* 0x0000ffff05000812 */ /* 0x000fe400078ec0ff */
[----:B--2---:R-:W-:Y:S02]  /*2860*/  @P0 MOV R2, R4 ;  /* 0x0000000400020202 */ /* 0x004fe40000000f00 */
[----:B------:R-:W-:Y:S01]  /*2870*/  @P0 R2UR UR5, R0 ;  /* 0x00000000000502ca */ /* 0x000fe200000e0000 */
[----:B------:R-:W-:Y:S01]  /*2880*/  VIADD R0, R3, 0xc0 ;  /* 0x000000c003007836 */ /* 0x000fe20000000000 */
[----:B------:R-:W-:Y:S02]  /*2890*/  @P0 SHF.R.U32.HI R4, RZ, 0x10, R5 ;  /* 0x00000010ff040819 */ /* 0x000fe40000011605 */
[----:B------:R-:W-:Y:S02]  /*28a0*/  @P0 R2UR UR6, R2 ;  /* 0x00000000020602ca */ /* 0x000fe400000e0000 */
[----:B------:R-:W-:-:S02]  /*28b0*/  PRMT R0, RZ, 0x654, R0 ;  /* 0x00000654ff007816 */ /* 0x000fc40000000000 */
[----:B------:R-:W-:Y:S02]  /*28c0*/  @P0 R2UR UR4, R4 ;  /* 0x00000000040402ca */ /* 0x000fe400000e0000 */
[----:B------:R1:W-:Y:S03]  /*28d0*/  SYNCS.ARRIVE.TRANS64.RED.A1T0 RZ, [R0+URZ], RZ ;  /* 0x000000ff00ff79a7 */ /* 0x0003e600081004ff */
[----:B------:R-:W-:-:S04]  /*28e0*/  @UP1 UMOV UR44, UR5 ;  /* 0x00000005002c1c82 */ /* 0x000fc80008000000 */
[----:B------:R-:W-:-:S04]  /*28f0*/  @UP1 UMOV UR48, UR6 ;  /* 0x0000000600301c82 */ /* 0x000fc80008000000 */
[----:B------:R-:W-:Y:S01]  /*2900*/  @UP1 UMOV UR36, UR4 ;  /* 0x0000000400241c82 */ /* 0x000fe20008000000 */
[----:B------:R-:W-:Y:S05]  /*2910*/  BRA.U !UP0, `(.L_x_44) ;  /* 0x0000000108d47547 */ /* 0x000fea000b800000 */
[----:B------:R-:W2:Y:S01]  /*2920*/  LDCU.128 UR12, c[0x0][0xb10] ;  /* 0x00016200ff0c77ac */ /* 0x000ea20008000c00 */
[----:B------:R-:W4:Y:S01]  /*2930*/  LDCU UR22, c[0x0][0xb20] ;  /* 0x00016400ff1677ac */ /* 0x000f220008000800 */
[----:B------:R-:W3:Y:S01]  /*2940*/  LDCU UR20, c[0x0][0xb0c] ;  /* 0x00016180ff1477ac */ /* 0x000ee20008000800 */
[----:B------:R-:W1:Y:S01]  /*2950*/  LDCU.64 UR8, c[0x0][0xb28] ;  /* 0x00016500ff0877ac */ /* 0x000e620008000a00 */
[----:B------:R-:W-:Y:S02]  /*2960*/  UISETP.NE.AND UP3, UPT, UR45, 0x1, UPT ;  /* 0x000000012d00788c */ /* 0x000fe4000bf65270 */
[----:B--2---:R-:W-:Y:S02]  /*2970*/  UIMAD.WIDE.U32 UR6, UR49, UR15, URZ ;  /* 0x0000000f310672a5 */ /* 0x004fe4000f8e00ff */
[----:B------:R-:W-:Y:S02]  /*2980*/  UIMAD.WIDE.U32 UR4, UR50, UR12, URZ ;  /* 0x0000000c320472a5 */ /* 0x000fe4000f8e00ff */
[----:B------:R-:W-:-:S02]  /*2990*/  UISETP.NE.AND UP0, UPT, UR14, 0x1, UPT ;  /* 0x000000010e00788c */ /* 0x000fc4000bf05270 */
[----:B------:R-:W-:Y:S01]  /*29a0*/  UIMAD.WIDE.U32 UR18, UR44, UR15, URZ ;  /* 0x0000000f2c1272a5 */ /* 0x000fe2000f8e00ff */
[----:B------:R-:W-:Y:S02]  /*29b0*/  UMOV UR6, UR7 ;  /* 0x0000000700067c82 */ /* 0x000fe40008000000 */
[----:B------:R-:W-:Y:S01]  /*29c0*/  UMOV UR4, UR5 ;  /* 0x0000000500047c82 */ /* 0x000fe20008000000 */
[----:B----4-:R-:W-:Y:S02]  /*29d0*/  USHF.R.U32.HI UR6, URZ, UR22, UR6 ;  /* 0x00000016ff067299 */ /* 0x010fe40008011606 */
[----:B---3--:R-:W-:Y:S02]  /*29e0*/  UISETP.NE.AND UP2, UPT, UR20, 0x1, UPT ;  /* 0x000000011400788c */ /* 0x008fe4000bf45270 */
[----:B------:R-:W-:Y:S02]  /*29f0*/  USHF.R.U32.HI UR4, URZ, UR13, UR4 ;  /* 0x0000000dff047299 */ /* 0x000fe40008011604 */
[----:B------:R-:W-:-:S02]  /*2a00*/  USEL UR5, UR49, UR6, !UP0 ;  /* 0x0000000631057287 */ /* 0x000fc4000c000000 */
[----:B------:R-:W-:Y:S02]  /*2a10*/  USEL UR6, UR50, UR4, !UP2 ;  /* 0x0000000432067287 */ /* 0x000fe4000d000000 */
[----:B-1----:R-:W-:Y:S01]  /*2a20*/  UIMAD.WIDE.U32 UR10, UR5, UR8, URZ ;  /* 0x00000008050a72a5 */ /* 0x002fe2000f8e00ff */
[----:B------:R-:W-:Y:S01]  /*2a30*/  UMOV UR4, UR19 ;  /* 0x0000001300047c82 */ /* 0x000fe20008000000 */
[----:B------:R-:W-:Y:S02]  /*2a40*/  UIMAD.WIDE.U32 UR16, UR48, UR12, URZ ;  /* 0x0000000c301072a5 */ /* 0x000fe4000f8e00ff */
[----:B------:R-:W-:-:S03]  /*2a50*/  UIMAD.WIDE.U32 UR18, UR6, UR8, URZ ;  /* 0x00000008061272a5 */ /* 0x000fc6000f8e00ff */
[----:B------:R-:W-:Y:S01]  /*2a60*/  UMOV UR10, UR11 ;  /* 0x0000000b000a7c82 */ /* 0x000fe20008000000 */
[----:B------:R-:W-:Y:S02]  /*2a70*/  USHF.R.U32.HI UR4, URZ, UR22, UR4 ;  /* 0x00000016ff047299 */ /* 0x000fe40008011604 */
[----:B------:R-:W-:Y:S01]  /*2a80*/  @UP3 USHF.R.U32.HI UR5, URZ, UR9, UR10 ;  /* 0x00000009ff053299 */ /* 0x000fe2000801160a */
[----:B------:R-:W-:Y:S01]  /*2a90*/  UMOV UR16, UR17 ;  /* 0x0000001100107c82 */ /* 0x000fe20008000000 */
[----:B------:R-:W-:Y:S01]  /*2aa0*/  UMOV UR18, UR19 ;  /* 0x0000001300127c82 */ /* 0x000fe20008000000 */
[----:B------:R-:W-:Y:S02]  /*2ab0*/  USHF.R.U32.HI UR13, URZ, UR13, UR16 ;  /* 0x0000000dff0d7299 */ /* 0x000fe40008011610 */
[----:B------:R-:W-:Y:S02]  /*2ac0*/  USEL UR4, UR44, UR4, !UP0 ;  /* 0x000000042c047287 */ /* 0x000fe4000c000000 */
[----:B------:R-:W-:-:S02]  /*2ad0*/  @UP3 USHF.R.U32.HI UR6, URZ, UR9, UR18 ;  /* 0x00000009ff063299 */ /* 0x000fc40008011612 */
[----:B------:R-:W-:Y:S02]  /*2ae0*/  UIMAD UR7, UR45, UR5, URZ ;  /* 0x000000052d0772a4 */ /* 0x000fe4000f8e02ff */
[----:B------:R-:W-:Y:S02]  /*2af0*/  USEL UR5, UR48, UR13, !UP2 ;  /* 0x0000000d30057287 */ /* 0x000fe4000d000000 */
[----:B------:R-:W-:Y:S02]  /*2b00*/  UIMAD UR10, UR45, UR6, URZ ;  /* 0x000000062d0a72a4 */ /* 0x000fe4000f8e02ff */
[----:B------:R-:W-:Y:S02]  /*2b10*/  UISETP.GE.AND UP0, UPT, UR4, UR7, UPT ;  /* 0x000000070400728c */ /* 0x000fe4000bf06270 */
[----:B------:R-:W-:Y:S02]  /*2b20*/  UIMAD.WIDE.U32 UR12, UR4, UR8, URZ ;  /* 0x00000008040c72a5 */ /* 0x000fe4000f8e00ff */
[----:B------:R-:W-:-:S02]  /*2b30*/  UISETP.GE.OR UP0, UPT, UR5, UR10, UP0 ;  /* 0x0000000a0500728c */ /* 0x000fc40008706670 */
        /* <DEDUP_REMOVED lines=19> */
.L_x_44:
[----:B------:R-:W2:Y:S02]  /*2c70*/  LDCU UR4, c[0x0][0xb30] ;  /* 0x00016600ff0477ac */ /* 0x000ea40008000800 */
[----:B--2---:R-:W-:-:S09]  /*2c80*/  UISETP.NE.AND UP0, UPT, UR4, 0x1, UPT ;  /* 0x000000010400788c */ /* 0x004fd2000bf05270 */
[----:B------:R-:W-:Y:S05]  /*2c90*/  BRA.U UP0, `(.L_x_45) ;  /* 0x0000000100447547 */ /* 0x000fea000b800000 */
[----:B------:R-:W2:Y:S01]  /*2ca0*/  LDCU.128 UR8, c[0x0][0xb10] ;  /* 0x00016200ff0877ac */ /* 0x000ea20008000c00 */
[----:B------:R-:W4:Y:S01]  /*2cb0*/  LDCU UR12, c[0x0][0xb0c] ;  /* 0x00016180ff0c77ac */ /* 0x000f220008000800 */
[----:B------:R-:W1:Y:S01]  /*2cc0*/  LDCU UR13, c[0x0][0xb20] ;  /* 0x00016400ff0d77ac */ /* 0x000e620008000800 */
[----:B--2---:R-:W-:Y:S02]  /*2cd0*/  UIMAD.WIDE.U32 UR6, UR48, UR8, URZ ;  /* 0x00000008300672a5 */ /* 0x004fe4000f8e00ff */
[----:B------:R-:W-:Y:S02]  /*2ce0*/  UIMAD.WIDE.U32 UR4, UR44, UR11, URZ ;  /* 0x0000000b2c0472a5 */ /* 0x000fe4000f8e00ff */
[----:B----4-:R-:W-:Y:S02]  /*2cf0*/  UISETP.NE.AND UP2, UPT, UR12, 0x1, UPT ;  /* 0x000000010c00788c */ /* 0x010fe4000bf45270 */
[----:B------:R-:W-:Y:S01]  /*2d00*/  UISETP.NE.AND UP0, UPT, UR10, 0x1, UPT ;  /* 0x000000010a00788c */ /* 0x000fe2000bf05270 */
[----:B------:R-:W-:-:S02]  /*2d10*/  UMOV UR6, UR7 ;  /* 0x0000000700067c82 */ /* 0x000fc40008000000 */
[----:B------:R-:W-:Y:S01]  /*2d20*/  UMOV UR4, UR5 ;  /* 0x0000000500047c82 */ /* 0x000fe20008000000 */
[----:B------:R-:W-:Y:S02]  /*2d30*/  USHF.R.U32.HI UR9, URZ, UR9, UR6 ;  /* 0x00000009ff097299 */ /* 0x000fe40008011606 */
[----:B-1----:R-:W-:Y:S02]  /*2d40*/  USHF.R.U32.HI UR4, URZ, UR13, UR4 ;  /* 0x0000000dff047299 */ /* 0x002fe40008011604 */
[----:B------:R-:W-:Y:S02]  /*2d50*/  USEL UR5, UR48, UR9, !UP2 ;  /* 0x0000000930057287 */ /* 0x000fe4000d000000 */
[----:B------:R-:W-:-:S04]  /*2d60*/  USEL UR4, UR44, UR4, !UP0 ;  /* 0x000000042c047287 */ /* 0x000fc8000c000000 */
[----:B------:R-:W-:Y:S02]  /*2d70*/  UIADD3 UR6, UPT, UPT, UR5, -UR4, URZ ;  /* 0x8000000405067290 */ /* 0x000fe4000fffe0ff */
[----:B------:R-:W-:Y:S02]  /*2d80*/  UIADD3 UR4, UPT, UPT, -UR5, UR4, URZ ;  /* 0x0000000405047290 */ /* 0x000fe4000fffe1ff */
[----:B------:R-:W-:Y:S02]  /*2d90*/  UIMAD UR44, UR6, UR10, UR44 ;  /* 0x0000000a062c72a4 */ /* 0x000fe4000f8e022c */
[----:B------:R-:W-:-:S12]  /*2da0*/  UIMAD UR48, UR4, UR12, UR48 ;  /* 0x0000000c043072a4 */ /* 0x000fd8000f8e0230 */
.L_x_45:
[----:B------:R-:W-:Y:S01]  /*2db0*/  VIADD R11, R11, 0x1 ;  /* 0x000000010b0b7836 */ /* 0x000fe20000000000 */
[----:B------:R-:W-:Y:S01]  /*2dc0*/  R2UR UR4, R52 ;  /* 0x00000000340472ca */ /* 0x000fe200000e0000 */
[----:B------:R-:W-:Y:S01]  /*2dd0*/  UIADD3 UR20, UPT, UPT, UR48, UR63, URZ ;  /* 0x0000003f30147290 */ /* 0x000fe2000fffe0ff */
[----:B------:R-:W-:Y:S02]  /*2de0*/  PLOP3.LUT P2, PT, PT, PT, PT, 0x80, 0x8 ;  /* 0x000000000008781c */ /* 0x000fe40003f4f070 */
[----:B------:R-:W-:-:S04]  /*2df0*/  ISETP.NE.AND P0, PT, R11, 0x2, PT ;  /* 0x000000020b00780c */ /* 0x000fc80003f05270 */
[----:B-1----:R-:W-:Y:S02]  /*2e00*/  SEL R0, RZ, 0x1, P0 ;  /* 0x00000001ff007807 */ /* 0x002fe40000000000 */
[----:B------:R-:W-:Y:S02]  /*2e10*/  SEL R11, R11, RZ, P0 ;  /* 0x000000ff0b0b7207 */ /* 0x000fe40000000000 */
[----:B------:R-:W-:Y:S01]  /*2e20*/  LOP3.LUT R10, R10, R0, RZ, 0x3c, !PT ;  /* 0x000000000a0a7212 */ /* 0x000fe200078e3cff */
[----:B------:R-:W-:Y:S01]  /*2e30*/  UIADD3 UR24, UPT, UPT, UR44, UR4, URZ ;  /* 0x000000042c187290 */ /* 0x000fe2000fffe0ff */
[----:B------:R-:W-:Y:S11]  /*2e40*/  BRA.U UP1, `(.L_x_46) ;  /* 0xffffffed01887547 */ /* 0x000ff6000b83ffff */
[----:B------:R-:W-:Y:S01]  /*2e50*/  UIADD3 UR21, UPT, UPT, UR21, 0x30, URZ ;  /* 0x0000003015157890 */ /* 0x000fe2000fffe0ff */
[----:B------:R-:W-:-:S03]  /*2e60*/  SHF.L.U32 R2, R12, 0x1f, RZ ;  /* 0x0000001f0c027819 */ /* 0x000fc600000006ff */
[----:B------:R-:W-:-:S09]  /*2e70*/  ULEA UR4, UR29, UR21, 0x3 ;  /* 0x000000151d047291 */ /* 0x000fd2000f8e18ff */
[----:B------:R-:W1:Y:S02]  /*2e80*/  SYNCS.PHASECHK.TRANS64.TRYWAIT P0, [UR4], R2 ;  /* 0x00000002ff0075a7 */ /* 0x000e640008001104 */
[----:B-1----:R-:W-:Y:S05]  /*2e90*/  @!P0 BRA `(.L_x_47) ;  /* 0x00000068001c8947 */ /* 0x002fea0003800000 */
.L_x_160:
[----:B------:R-:W-:-:S04]  /*2ea0*/  UIADD3 UR4, UPT, UPT, UR29, 0x1, URZ ;  /* 0x000000011d047890 */ /* 0x000fc8000fffe0ff */
[----:B------:R-:W-:-:S04]  /*2eb0*/  UISETP.NE.AND UP0, UPT, UR4, 0x6, UPT ;  /* 0x000000060400788c */ /* 0x000fc8000bf05270 */
[----:B------:R-:W-:Y:S02]  /*2ec0*/  USEL UR6, URZ, 0x1, UP0 ;  /* 0x00000001ff067887 */ /* 0x000fe40008000000 */
[----:B------:R-:W-:-:S04]  /*2ed0*/  USEL UR4, UR4, URZ, UP0 ;  /* 0x000000ff04047287 */ /* 0x000fc80008000000 */
[----:B------:R-:W-:Y:S01]  /*2ee0*/  ULEA UR5, UR4, UR21, 0x3 ;  /* 0x0000001504057291 */ /* 0x000fe2000f8e18ff */
[----:B-1----:R-:W-:-:S04]  /*2ef0*/  LOP3.LUT R2, R12, UR6, RZ, 0x3c, !PT ;  /* 0x000000060c027c12 */ /* 0x002fc8000f8e3cff */
[----:B------:R-:W-:-:S04]  /*2f00*/  SHF.L.U32 R3, R2, 0x1f, RZ ;  /* 0x0000001f02037819 */ /* 0x000fc800000006ff */
[----:B------:R-:W1:Y:S02]  /*2f10*/  SYNCS.PHASECHK.TRANS64.TRYWAIT P0, [UR5], R3 ;  /* 0x00000003ff0075a7 */ /* 0x000e640008001105 */
[----:B-1----:R-:W-:Y:S05]  /*2f20*/  @!P0 BRA `(.L_x_48) ;  /* 0x0000006800108947 */ /* 0x002fea0003800000 */
.L_x_162:
[----:B------:R-:W-:-:S04]  /*2f30*/  UIADD3 UR4, UPT, UPT, UR4, 0x1, URZ ;  /* 0x0000000104047890 */ /* 0x000fc8000fffe0ff */
[----:B------:R-:W-:-:S04]  /*2f40*/  UISETP.NE.AND UP0, UPT, UR4, 0x6, UPT ;  /* 0x000000060400788c */ /* 0x000fc8000bf05270 */
[----:B------:R-:W-:Y:S02]  /*2f50*/  USEL UR6, URZ, 0x1, UP0 ;  /* 0x00000001ff067887 */ /* 0x000fe40008000000 */
[----:B------:R-:W-:-:S04]  /*2f60*/  USEL UR4, UR4, URZ, UP0 ;  /* 0x000000ff04047287 */ /* 0x000fc80008000000 */
[----:B------:R-:W-:Y:S01]  /*2f70*/  ULEA UR5, UR4, UR21, 0x3 ;  /* 0x0000001504057291 */ /* 0x000fe2000f8e18ff */
[----:B------:R-:W-:-:S04]  /*2f80*/  LOP3.LUT R2, R2, UR6, RZ, 0x3c, !PT ;  /* 0x0000000602027c12 */ /* 0x000fc8000f8e3cff */
[----:B-1----:R-:W-:-:S04]  /*2f90*/  SHF.L.U32 R3, R2, 0x1f, RZ ;  /* 0x0000001f02037819 */ /* 0x002fc800000006ff */
[----:B------:R-:W1:Y:S02]  /*2fa0*/  SYNCS.PHASECHK.TRANS64.TRYWAIT P0, [UR5], R3 ;  /* 0x00000003ff0075a7 */ /* 0x000e640008001105 */
[----:B-1----:R-:W-:Y:S05]  /*2fb0*/  @!P0 BRA `(.L_x_49) ;  /* 0x0000006800048947 */ /* 0x002fea0003800000 */
.L_x_164:
        /* <DEDUP_REMOVED lines=9> */
.L_x_166:
        /* <DEDUP_REMOVED lines=9> */
.L_x_168:
[----:B------:R-:W-:-:S04]  /*30e0*/  UIADD3 UR4, UPT, UPT, UR4, 0x1, URZ ;  /* 0x0000000104047890 */ /* 0x000fc8000fffe0ff */
[----:B------:R-:W-:-:S04]  /*30f0*/  UISETP.NE.AND UP0, UPT, UR4, 0x6, UPT ;  /* 0x000000060400788c */ /* 0x000fc8000bf05270 */
[----:B------:R-:W-:Y:S02]  /*3100*/  USEL UR5, URZ, 0x1, UP0 ;  /* 0x00000001ff057887 */ /* 0x000fe40008000000 */
[----:B------:R-:W-:-:S04]  /*3110*/  USEL UR4, UR4, URZ, UP0 ;  /* 0x000000ff04047287 */ /* 0x000fc80008000000 */
[----:B------:R-:W-:Y:S01]  /*3120*/  ULEA UR4, UR4, UR21, 0x3 ;  /* 0x0000001504047291 */ /* 0x000fe2000f8e18ff */
[----:B------:R-:W-:-:S04]  /*3130*/  LOP3.LUT R2, R2, UR5, RZ, 0x3c, !PT ;  /* 0x0000000502027c12 */ /* 0x000fc8000f8e3cff */
[----:B------:R-:W-:Y:S01]  /*3140*/  SHF.L.U32 R2, R2, 0x1f, RZ ;  /* 0x0000001f02027819 */ /* 0x000fe200000006ff */
[----:B-1----:R-:W-:-:S07]  /*3150*/  IMAD.U32 R0, RZ, RZ, UR4 ;  /* 0x00000004ff007e24 */ /* 0x002fce000f8e00ff */
.L_x_52:
[----:B-1----:R1:W2:Y:S02]  /*3160*/  SYNCS.PHASECHK.TRANS64.TRYWAIT P0, [R0+URZ], R2 ;  /* 0x00000002000075a7 */ /* 0x0022a400080011ff */
[----:B--2---:R-:W-:Y:S05]  /*3170*/  @!P0 NANOSLEEP.SYNCS 0x989680 ;  /* 0x009896800000895d */ /* 0x004fea0003900000 */
[----:B------:R-:W2:Y:S02]  /*3180*/  @!P0 SYNCS.PHASECHK.TRANS64 P0, [R0+URZ], R2 ;  /* 0x00000002000085a7 */ /* 0x000ea400080010ff */
[----:B--2---:R-:W-:Y:S05]  /*3190*/  @P0 EXIT ;  /* 0x000000000000094d */ /* 0x004fea0003800000 */
[----:B------:R-:W-:Y:S05]  /*31a0*/  BRA `(.L_x_52) ;  /* 0xfffffffc00ec7947 */ /* 0x000fea000383ffff */
.L_x_22:
[----:B------:R-:W-:-:S04]  /*31b0*/  UISETP.NE.AND UP0, UPT, UR52, URZ, UPT ;  /* 0x000000ff3400728c */ /* 0x000fc8000bf05270 */
[----:B------:R-:W-:-:S09]  /*31c0*/  UISETP.NE.OR UP0, UPT, UR22, 0x1, UP0 ;  /* 0x000000011600788c */ /* 0x000fd20008705670 */
[----:B------:R-:W-:Y:S05]  /*31d0*/  BRA.U UP0, `(.L_x_53) ;  /* 0x0000000500487547 */ /* 0x000fea000b800000 */
[----:B------:R-:W-:Y:S01]  /*31e0*/  ISETP.GE.U32.AND P2, PT, R0, 0x10, PT ;  /* 0x000000100000780c */ /* 0x000fe20003f46070 */
[----:B------:R-:W-:Y:S01]  /*31f0*/  IMAD.MOV.U32 R12, RZ, RZ, 0x1 ;  /* 0x00000001ff0c7424 */ /* 0x000fe200078e00ff */
[----:B------:R-:W-:Y:S02]  /*3200*/  CS2R R10, SRZ ;  /* 0x00000000000a7805 */ /* 0x000fe4000001ff00 */
[----:B------:R-:W-:Y:S01]  /*3210*/  CS2R R8, SRZ ;  /* 0x0000000000087805 */ /* 0x000fe2000001ff00 */
[----:B------:R-:W-:Y:S01]  /*3220*/  UMOV UR6, 0x400 ;  /* 0x0000040000067882 */ /* 0x000fe20000000000 */
[----:B------:R-:W-:Y:S01]  /*3230*/  UMOV UR5, URZ ;  /* 0x000000ff00057c82 */ /* 0x000fe20008000000 */
[----:B------:R-:W-:-:S12]  /*3240*/  ULEA UR6, UR52, UR6, 0x18 ;  /* 0x0000000634067291 */ /* 0x000fd8000f8ec0ff */
.L_x_57:
[----:B------:R-:W-:Y:S02]  /*3250*/  LEA R2, R8, UR6, 0x3 ;  /* 0x0000000608027c11 */ /* 0x000fe4000f8e18ff */
[----:B------:R-:W-:-:S03]  /*3260*/  SHF.L.U32 R4, R9, 0x1f, RZ ;  /* 0x0000001f09047819 */ /* 0x000fc600000006ff */
[----:B------:R-:W-:Y:S01]  /*3270*/  VIADD R5, R2, 0x120 ;  /* 0x0000012002057836 */ /* 0x000fe20000000000 */
[----:B------:R-:W1:Y:S02]  /*3280*/  SYNCS.PHASECHK.TRANS64.TRYWAIT P0, [R2+URZ+0x110], R4 ;  /* 0x00011004020075a7 */ /* 0x000e6400080011ff */
[----:B-1----:R-:W-:Y:S05]  /*3290*/  @!P0 BRA `(.L_x_54) ;  /* 0x0000006400948947 */ /* 0x002fea0003800000 */
.L_x_169:
[----:B------:R-:W-:Y:S01]  /*32a0*/  ULEA UR4, UR5, UR6, 0x3 ;  /* 0x0000000605047291 */ /* 0x000fe2000f8e18ff */
[----:B-1----:R-:W-:Y:S01]  /*32b0*/  PRMT R2, RZ, 0x654, R5 ;  /* 0x00000654ff027816 */ /* 0x002fe20000000005 */
[----:B------:R-:W-:Y:S01]  /*32c0*/  @!P2 IMAD.MOV.U32 R4, RZ, RZ, 0x10 ;  /* 0x00000010ff04a424 */ /* 0x000fe200078e00ff */
[----:B------:R-:W-:Y:S01]  /*32d0*/  SHF.L.U32 R5, R12, 0x1f, RZ ;  /* 0x0000001f0c057819 */ /* 0x000fe200000006ff */
[----:B------:R-:W-:Y:S01]  /*32e0*/  UIADD3 UR7, UPT, UPT, UR4, 0xb0, URZ ;  /* 0x000000b004077890 */ /* 0x000fe2000fffe0ff */
[----:B------:R1:W-:Y:S05]  /*32f0*/  SYNCS.ARRIVE.TRANS64.RED.A1T0 RZ, [R2+URZ], RZ ;  /* 0x000000ff02ff79a7 */ /* 0x0003ea00081004ff */
[----:B------:R-:W-:Y:S01]  /*3300*/  IMAD.U32 R6, RZ, RZ, UR7 ;  /* 0x00000007ff067e24 */ /* 0x000fe2000f8e00ff */
[----:B------:R-:W2:Y:S04]  /*3310*/  SYNCS.PHASECHK.TRANS64.TRYWAIT P0, [UR4+0xc0], R5 ;  /* 0x0000c005ff0075a7 */ /* 0x000ea80008001104 */
[----:B------:R-:W-:Y:S01]  /*3320*/  PRMT R6, R0, 0x654, R6 ;  /* 0x0000065400067816 */ /* 0x000fe20000000006 */
[----:B-12---:R-:W-:Y:S06]  /*3330*/  @!P0 BRA `(.L_x_55) ;  /* 0x0000006400808947 */ /* 0x006fec0003800000 */
.L_x_171:
[----:B------:R-:W-:Y:S01]  /*3340*/  ULEA UR8, UR5, UR6, 0x4 ;  /* 0x0000000605087291 */ /* 0x000fe2000f8e20ff */
[----:B------:R-:W-:Y:S01]  /*3350*/  SEL R3, R6, R3, !P2 ;  /* 0x0000000306037207 */ /* 0x000fe20005000000 */
[----:B------:R-:W-:Y:S01]  /*3360*/  UIADD3 UR9, UPT, UPT, UR4, 0xb0, URZ ;  /* 0x000000b004097890 */ /* 0x000fe2000fffe0ff */
[----:B-1----:R-:W-:Y:S01]  /*3370*/  LEA R2, R11, UR6, 0x3 ;  /* 0x000000060b027c11 */ /* 0x002fe2000f8e18ff */
[----:B------:R-:W-:Y:S01]  /*3380*/  UIADD3 UR8, UPT, UPT, UR8, 0x140, URZ ;  /* 0x0000014008087890 */ /* 0x000fe2000fffe0ff */
[----:B------:R1:W-:Y:S01]  /*3390*/  @!P2 SYNCS.ARRIVE.TRANS64.RED RZ, [R3+URZ], R4 ;  /* 0x0000000403ffa9a7 */ /* 0x0003e200080004ff */
[----:B------:R-:W-:Y:S01]  /*33a0*/  UIADD3 UR4, UPT, UPT, UR5, 0x1, URZ ;  /* 0x0000000105047890 */ /* 0x000fe2000fffe0ff */
[----:B------:R-:W-:-:S03]  /*33b0*/  VIADD R8, R8, 0x1 ;  /* 0x0000000108087836 */ /* 0x000fc60000000000 */
[----:B------:R-:W-:Y:S02]  /*33c0*/  UISETP.NE.AND UP0, UPT, UR4, 0x2, UPT ;  /* 0x000000020400788c */ /* 0x000fe4000bf05270 */
[----:B------:R-:W-:Y:S01]  /*33d0*/  ISETP.NE.AND P0, PT, R8, 0x2, PT ;  /* 0x000000020800780c */ /* 0x000fe20003f05270 */
[----:B------:R-:W-:Y:S06]  /*33e0*/  UGETNEXTWORKID.BROADCAST [UR8], [UR9] ;  /* 0x00000000080073ca */ /* 0x000fec0008000100 */
[----:B------:R-:W-:Y:S02]  /*33f0*/  USEL UR7, URZ, 0x1, UP0 ;  /* 0x00000001ff077887 */ /* 0x000fe40008000000 */
[----:B------:R-:W-:-:S04]  /*3400*/  USEL UR5, UR4, URZ, UP0 ;  /* 0x000000ff04057287 */ /* 0x000fc80008000000 */
[----:B------:R-:W-:Y:S02]  /*3410*/  LOP3.LUT R12, R12, UR7, RZ, 0x3c, !PT ;  /* 0x000000070c0c7c12 */ /* 0x000fe4000f8e3cff */
[----:B-1----:R-:W-:-:S04]  /*3420*/  SHF.L.U32 R4, R10, 0x1f, RZ ;  /* 0x0000001f0a047819 */ /* 0x002fc800000006ff */
[----:B------:R-:W1:Y:S02]  /*3430*/  SYNCS.PHASECHK.TRANS64.TRYWAIT P1, [R2+URZ+0xb0], R4 ;  /* 0x0000b004020075a7 */ /* 0x000e6400080211ff */
[----:B-1----:R-:W-:Y:S05]  /*3440*/  @!P1 BRA `(.L_x_56) ;  /* 0x0000006400549947 */ /* 0x002fea0003800000 */
.L_x_172:
[C---:B-1----:R-:W-:Y:S01]  /*3450*/  LEA R4, R11.reuse, UR6, 0x4 ;  /* 0x000000060b047c11 */ /* 0x042fe2000f8e20ff */
[----:B------:R-:W-:Y:S01]  /*3460*/  VIADD R2, R2, 0xc0 ;  /* 0x000000c002027836 */ /* 0x000fe20000000000 */
[----:B------:R-:W-:Y:S01]  /*3470*/  SEL R8, R8, RZ, P0 ;  /* 0x000000ff08087207 */ /* 0x000fe20000000000 */
[----:B------:R-:W-:-:S03]  /*3480*/  VIADD R11, R11, 0x1 ;  /* 0x000000010b0b7836 */ /* 0x000fc60000000000 */
[----:B------:R-:W1:Y:S01]  /*3490*/  LDS.128 R4, [R4+0x140] ;  /* 0x0001400004047984 */ /* 0x000e620000000c00 */
[----:B------:R-:W-:Y:S02]  /*34a0*/  PRMT R2, RZ, 0x654, R2 ;  /* 0x00000654ff027816 */ /* 0x000fe40000000002 */
[C---:B------:R-:W-:Y:S01]  /*34b0*/  ISETP.NE.AND P1, PT, R11.reuse, 0x2, PT ;  /* 0x000000020b00780c */ /* 0x040fe20003f25270 */
[----:B------:R-:W-:Y:S01]  /*34c0*/  @!PT LDS RZ, [RZ] ;  /* 0x00000000fffff984 */ /* 0x000fe20000000800 */
[----:B------:R-:W-:Y:S01]  /*34d0*/  @!PT LDS RZ, [RZ] ;  /* 0x00000000fffff984 */ /* 0x000fe20000000800 */
[----:B------:R-:W-:Y:S01]  /*34e0*/  @!PT LDS RZ, [RZ] ;  /* 0x00000000fffff984 */ /* 0x000fe20000000800 */
[----:B------:R-:W-:Y:S01]  /*34f0*/  @!PT LDS RZ, [RZ] ;  /* 0x00000000fffff984 */ /* 0x000fe20000000800 */
[----:B------:R2:W-:Y:S06]  /*3500*/  MEMBAR.ALL.CTA ;  /* 0x0000000000007992 */ /* 0x0005ec0000008000 */
[----:B--2---:R-:W2:Y:S01]  /*3510*/  FENCE.VIEW.ASYNC.S ;  /* 0x00000000000073c6 */ /* 0x004ea20000000000 */
[----:B------:R-:W-:Y:S01]  /*3520*/  SEL R11, R11, RZ, P1 ;  /* 0x000000ff0b0b7207 */ /* 0x000fe20000800000 */
[----:B--2---:R2:W-:Y:S01]  /*3530*/  SYNCS.ARRIVE.TRANS64.RED.A1T0 RZ, [R2+URZ], RZ ;  /* 0x000000ff02ff79a7 */ /* 0x0045e200081004ff */
[----:B-1----:R-:W-:-:S02]  /*3540*/  LOP3.LUT P3, RZ, R6, 0x1, RZ, 0xc0, !PT ;  /* 0x0000000106ff7812 */ /* 0x002fc4000786c0ff */
[----:B------:R-:W-:-:S04]  /*3550*/  SEL R4, RZ, 0x1, P1 ;  /* 0x00000001ff047807 */ /* 0x000fc80000800000 */
[----:B------:R-:W-:Y:S02]  /*3560*/  LOP3.LUT R10, R10, R4, RZ, 0x3c, !PT ;  /* 0x000000040a0a7212 */ /* 0x000fe400078e3cff */
[----:B--2---:R-:W-:-:S04]  /*3570*/  SEL R2, RZ, 0x1, P0 ;  /* 0x00000001ff027807 */ /* 0x004fc80000000000 */
[----:B------:R-:W-:Y:S01]  /*3580*/  LOP3.LUT R9, R9, R2, RZ, 0x3c, !PT ;  /* 0x0000000209097212 */ /* 0x000fe200078e3cff */
[----:B------:R-:W-:Y:S06]  /*3590*/  @P3 BRA `(.L_x_57) ;  /* 0xfffffffc002c3947 */ /* 0x000fec000383ffff */
[----:B------:R-:W-:Y:S01]  /*35a0*/  ULEA UR4, UR5, UR6, 0x3 ;  /* 0x0000000605047291 */ /* 0x000fe2000f8e18ff */
[----:B------:R-:W-:-:S08]  /*35b0*/  SHF.L.U32 R2, R12, 0x1f, RZ ;  /* 0x0000001f0c027819 */ /* 0x000fd000000006ff */
[----:B------:R-:W1:Y:S02]  /*35c0*/  SYNCS.PHASECHK.TRANS64 P0, [UR4+0xc0], R2 ;  /* 0x0000c002ff0075a7 */ /* 0x000e640008001004 */
[----:B-1----:R-:W-:Y:S05]  /*35d0*/  @P0 BRA `(.L_x_58) ;  /* 0x0000000000080947 */ /* 0x002fea0003800000 */
[----:B------:R-:W1:Y:S02]  /*35e0*/  SYNCS.PHASECHK.TRANS64.TRYWAIT P0, [UR4+0xc0], R2 ;  /* 0x0000c002ff0075a7 */ /* 0x000e640008001104 */
[----:B-1----:R-:W-:Y:S05]  /*35f0*/  @!P0 BRA `(.L_x_59) ;  /* 0x0000006000fc8947 */ /* 0x002fea0003800000 */
.L_x_58:
[----:B------:R-:W-:-:S04]  /*3600*/  UIADD3 UR7, UPT, UPT, UR5, 0x1, URZ ;  /* 0x0000000105077890 */ /* 0x000fc8000fffe0ff */
[----:B------:R-:W-:-:S04]  /*3610*/  UISETP.NE.AND UP0, UPT, UR7, 0x2, UPT ;  /* 0x000000020700788c */ /* 0x000fc8000bf05270 */
[----:B------:R-:W-:Y:S02]  /*3620*/  USEL UR8, URZ, 0x1, UP0 ;  /* 0x00000001ff087887 */ /* 0x000fe40008000000 */
[----:B------:R-:W-:-:S04]  /*3630*/  USEL UR7, UR7, URZ, UP0 ;  /* 0x000000ff07077287 */ /* 0x000fc80008000000 */
[----:B------:R-:W-:Y:S01]  /*3640*/  ULEA UR7, UR7, UR6, 0x3 ;  /* 0x0000000607077291 */ /* 0x000fe2000f8e18ff */
[----:B-1----:R-:W-:-:S04]  /*3650*/  LOP3.LUT R2, R12, UR8, RZ, 0x3c, !PT ;  /* 0x000000080c027c12 */ /* 0x002fc8000f8e3cff */
[----:B------:R-:W-:-:S04]  /*3660*/  SHF.L.U32 R0, R2, 0x1f, RZ ;  /* 0x0000001f02007819 */ /* 0x000fc800000006ff */
[----:B------:R-:W1:Y:S02]  /*3670*/  SYNCS.PHASECHK.TRANS64 P0, [UR7+0xc0], R0 ;  /* 0x0000c000ff0075a7 */ /* 0x000e640008001007 */
[----:B-1----:R-:W-:Y:S05]  /*3680*/  @P0 EXIT ;  /* 0x000000000000094d */ /* 0x002fea0003800000 */
[----:B------:R-:W-:Y:S02]  /*3690*/  SHF.L.U32 R2, R2, 0x1f, RZ ;  /* 0x0000001f02027819 */ /* 0x000fe400000006ff */
[----:B------:R-:W-:-:S07]  /*36a0*/  MOV R0, UR7 ;  /* 0x0000000700007c02 */ /* 0x000fce0008000f00 */
.L_x_60:
[----:B-1----:R1:W2:Y:S02]  /*36b0*/  SYNCS.PHASECHK.TRANS64.TRYWAIT P0, [R0+URZ+0xc0], R2 ;  /* 0x0000c002000075a7 */ /* 0x0022a400080011ff */
[----:B--2---:R-:W-:Y:S05]  /*36c0*/  @!P0 NANOSLEEP.SYNCS 0x989680 ;  /* 0x009896800000895d */ /* 0x004fea0003900000 */
[----:B------:R-:W2:Y:S02]  /*36d0*/  @!P0 SYNCS.PHASECHK.TRANS64 P0, [R0+URZ+0xc0], R2 ;  /* 0x0000c002000085a7 */ /* 0x000ea400080010ff */
[----:B--2---:R-:W-:Y:S05]  /*36e0*/  @P0 EXIT ;  /* 0x000000000000094d */ /* 0x004fea0003800000 */
[----:B------:R-:W-:Y:S05]  /*36f0*/  BRA `(.L_x_60) ;  /* 0xfffffffc00ec7947 */ /* 0x000fea000383ffff */
.L_x_53:
[----:B------:R-:W-:Y:S05]  /*3700*/  BRA.U UP4, `(.L_x_61) ;  /* 0x0000001504487547 */ /* 0x000fea000b800000 */
[----:B------:R-:W-:Y:S01]  /*3710*/  UMOV UR4, 0x40 ;  /* 0x0000004000047882 */ /* 0x000fe20000000000 */
[----:B------:R-:W-:Y:S01]  /*3720*/  NOP ;  /* 0x0000000000007918 */ /* 0x000fe20000000000 */
[----:B------:R-:W-:Y:S01]  /*3730*/  ULEA UR5, UR52, UR4, 0x18 ;  /* 0x0000000434057291 */ /* 0x000fe2000f8ec0ff */
[----:B------:R-:W-:Y:S02]  /*3740*/  UMOV UR6, 0x400 ;  /* 0x0000040000067882 */ /* 0x000fe40000000000 */
[----:B------:R-:W-:-:S06]  /*3750*/  ULEA UR6, UR52, UR6, 0x18 ;  /* 0x0000000634067291 */ /* 0x000fcc000f8ec0ff */
[----:B------:R-:W1:Y:S02]  /*3760*/  LDS.U8 R0, [UR5+0x1c] ;  /* 0x00001c05ff007984 */ /* 0x000e640008000000 */
[----:B-1----:R-:W-:-:S13]  /*3770*/  ISETP.NE.AND P0, PT, R0, RZ, PT ;  /* 0x000000ff0000720c */ /* 0x002fda0003f05270 */
[----:B------:R-:W-:Y:S05]  /*3780*/  @P0 BRA `(.L_x_62) ;  /* 0x0000000400080947 */ /* 0x000fea0003800000 */
[----:B------:R-:W-:Y:S02]  /*3790*/  UISETP.NE.U32.AND UP1, UPT, UR68, 0x1, UPT ;  /* 0x000000014400788c */ /* 0x000fe4000bf25070 */
[----:B------:R-:W-:-:S07]  /*37a0*/  UIADD3 UR7, UPT, UPT, UR5, 0x8, URZ ;  /* 0x0000000805077890 */ /* 0x000fce000fffe0ff */
[----:B------:R-:W-:Y:S05]  /*37b0*/  BRA.U !UP1, `(.L_x_63) ;  /* 0x00000001099c7547 */ /* 0x000fea000b800000 */
[----:B------:R-:W-:Y:S01]  /*37c0*/  ELECT P0, URZ, PT ;  /* 0x0000000000ff782f */ /* 0x000fe20003800000 */
[----:B------:R-:W-:-:S12]  /*37d0*/  BSSY B0, `(.L_x_63) ;  /* 0x0000025000007945 */ /* 0x000fd80003800000 */
[----:B------:R-:W-:Y:S05]  /*37e0*/  @!P0 BRA `(.L_x_64) ;  /* 0x00000000008c8947 */ /* 0x000fea0003800000 */
[----:B------:R-:W-:-:S05]  /*37f0*/  UMOV UR4, 0x10 ;  /* 0x0000001000047882 */ /* 0x000fca0000000000 */
[----:B------:R-:W-:Y:S04]  /*3800*/  DEPBAR.LE SB1, 0x36 ;  /* 0x00009d800000791a */ /* 0x000fe80000000000 */
[----:B------:R-:W1:Y:S02]  /*3810*/  UTCATOMSWS.2CTA.FIND_AND_SET.ALIGN UP0, UR4, UR4 ;  /* 0x00000004000475e3 */ /* 0x000e640008200800 */
[----:B-1----:R-:W-:Y:S01]  /*3820*/  MOV R10, UR4 ;  /* 0x00000004000a7c02 */ /* 0x002fe20008000f00 */
[----:B------:R-:W-:Y:S06]  /*3830*/  BRA.U UP0, `(.L_x_65) ;  /* 0x0000000100187547 */ /* 0x000fec000b800000 */
.L_x_66:
[----:B------:R-:W-:Y:S05]  /*3840*/  NANOSLEEP 0x64 ;  /* 0x000000640000795d */ /* 0x000fea0003800000 */
[----:B------:R-:W-:-:S05]  /*3850*/  UMOV UR4, 0x10 ;  /* 0x0000001000047882 */ /* 0x000fca0000000000 */
[----:B------:R-:W-:Y:S04]  /*3860*/  DEPBAR.LE SB1, 0x36 ;  /* 0x00009d800000791a */ /* 0x000fe80000000000 */
[----:B------:R-:W1:Y:S02]  /*3870*/  UTCATOMSWS.2CTA.FIND_AND_SET.ALIGN UP0, UR4, UR4 ;  /* 0x00000004000475e3 */ /* 0x000e640008200800 */
[----:B-1----:R-:W-:Y:S01]  /*3880*/  MOV R10, UR4 ;  /* 0x00000004000a7c02 */ /* 0x002fe20008000f00 */
[----:B------:R-:W-:Y:S05]  /*3890*/  BRA.U !UP0, `(.L_x_66) ;  /* 0xfffffffd08e87547 */ /* 0x000fea000b83ffff */
.L_x_65:
[----:B------:R-:W1:Y:S01]  /*38a0*/  LDS R6, [UR5+0x10] ;  /* 0x00001005ff067984 */ /* 0x000e620008000800 */
[----:B------:R-:W-:Y:S01]  /*38b0*/  IMAD.U32 R0, RZ, RZ, UR6 ;  /* 0x00000006ff007e24 */ /* 0x000fe2000f8e00ff */
[----:B------:R-:W-:-:S03]  /*38c0*/  MOV R4, UR69 ;  /* 0x0000004500047c02 */ /* 0x000fc60008000f00 */
[----:B------:R-:W-:Y:S01]  /*38d0*/  VIADD R0, R0, 0x160 ;  /* 0x0000016000007836 */ /* 0x000fe20000000000 */
[----:B-1----:R-:W-:-:S04]  /*38e0*/  SHF.L.U32 R6, R6, 0x1f, RZ ;  /* 0x0000001f06067819 */ /* 0x002fc800000006ff */
[----:B------:R-:W1:Y:S02]  /*38f0*/  SYNCS.PHASECHK.TRANS64.TRYWAIT P0, [UR5+0x8], R6 ;  /* 0x00000806ff0075a7 */ /* 0x000e640008001105 */
[----:B-1----:R-:W-:Y:S05]  /*3900*/  @P0 BRA `(.L_x_67) ;  /* 0x0000000000080947 */ /* 0x002fea0003800000 */
[----:B------:R-:W1:Y:S02]  /*3910*/  SYNCS.PHASECHK.TRANS64.TRYWAIT P0, [UR5+0x8], R6 ;  /* 0x00000806ff0075a7 */ /* 0x000e640008001105 */
[----:B-1----:R-:W-:Y:S05]  /*3920*/  @!P0 BRA `(.L_x_68) ;  /* 0x0000006000488947 */ /* 0x002fea0003800000 */
.L_x_67:
[----:B------:R-:W-:Y:S01]  /*3930*/  PRMT R4, R4, 0x654, R0 ;  /* 0x0000065404047816 */ /* 0x000fe20000000000 */
[----:B------:R-:W-:Y:S01]  /*3940*/  HFMA2 R0, -RZ, RZ, 0, 5.9604644775390625e-08 ;  /* 0x00000001ff007431 */ /* 0x000fe200000001ff */
[----:B------:R-:W-:Y:S01]  /*3950*/  UPRMT UR4, UR69, 0x654, UR7 ;  /* 0x0000065445047896 */ /* 0x000fe20008000007 */
[----:B------:R-:W-:Y:S02]  /*3960*/  IMAD.MOV.U32 R8, RZ, RZ, 0xffff ;  /* 0x0000ffffff087424 */ /* 0x000fe400078e00ff */
[----:B-1----:R-:W-:Y:S02]  /*3970*/  IMAD.MOV.U32 R6, RZ, RZ, 0x4 ;  /* 0x00000004ff067424 */ /* 0x002fe400078e00ff */
[----:B------:R-:W-:Y:S01]  /*3980*/  IMAD.SHL.U32 R9, R10, 0x20, RZ ;  /* 0x000000200a097824 */ /* 0x000fe200078e00ff */
[----:B------:R-:W-:Y:S02]  /*3990*/  MOV R5, UR4 ;  /* 0x0000000400057c02 */ /* 0x000fe40008000f00 */
[-C--:B------:R-:W-:Y:S01]  /*39a0*/  SHF.L.U32 R8, R8, R10.reuse, RZ ;  /* 0x0000000a08087219 */ /* 0x080fe200000006ff */
[----:B------:R1:W-:Y:S01]  /*39b0*/  SYNCS.ARRIVE.TRANS64.RED RZ, [UR4], R6 ;  /* 0x00000006ffff79a7 */ /* 0x0003e20008000404 */
[----:B------:R-:W-:Y:S01]  /*39c0*/  SHF.L.U32 R7, R0, R10, RZ ;  /* 0x0000000a00077219 */ /* 0x000fe200000006ff */
[----:B------:R1:W-:Y:S04]  /*39d0*/  STS [UR6+0x160], R9 ;  /* 0x00016009ff007988 */ /* 0x0003e80008000806 */
[----:B------:R1:W-:Y:S04]  /*39e0*/  STAS [R4.64], R10 ;  /* 0x0000000a04007dbd */ /* 0x0003e8000c0008ff */
[----:B------:R1:W-:Y:S04]  /*39f0*/  ATOMS.OR RZ, [UR5+0x14], R8 ;  /* 0x00001408ffff798c */ /* 0x0003e8000b000005 */
[----:B------:R1:W-:Y:S04]  /*3a00*/  ATOMS.OR RZ, [UR5+0x18], R7 ;  /* 0x00001807ffff798c */ /* 0x0003e8000b000005 */
[----:B------:R1:W-:Y:S02]  /*3a10*/  ATOMS.XOR RZ, [UR5+0x10], R0 ;  /* 0x00001000ffff798c */ /* 0x0003e4000b800005 */
.L_x_64:
[----:B------:R-:W-:Y:S05]  /*3a20*/  BSYNC B0 ;  /* 0x0000000000007941 */ /* 0x000fea0003800000 */
.L_x_63:
[----:B------:R-:W-:Y:S05]  /*3a30*/  BRA.U UP1, `(.L_x_69) ;  /* 0x00000001016c7547 */ /* 0x000fea000b800000 */
[----:B------:R-:W-:-:S03]  /*3a40*/  UMOV UR4, 0xffffffff ;  /* 0xffffffff00047882 */ /* 0x000fc60000000000 */
[----:B------:R-:W-:Y:S05]  /*3a50*/  BRA.DIV UR4, `(.L_x_70) ;  /* 0x0000006204147947 */ /* 0x000fea000b800000 */
[----:B------:R-:W-:-:S13]  /*3a60*/  ELECT P6, URZ, PT ;  /* 0x0000000000ff782f */ /* 0x000fda00038c0000 */
.L_x_176:
[----:B------:R-:W-:Y:S05]  /*3a70*/  @!P6 BRA `(.L_x_69) ;  /* 0x00000000005ce947 */ /* 0x000fea0003800000 */
[----:B-1----:R-:W1:Y:S02]  /*3a80*/  LDS R4, [UR5+0x10] ;  /* 0x00001005ff047984 */ /* 0x002e640008000800 */
[----:B-1----:R-:W-:-:S04]  /*3a90*/  SHF.L.U32 R4, R4, 0x1f, RZ ;  /* 0x0000001f04047819 */ /* 0x002fc800000006ff */
[----:B------:R-:W1:Y:S02]  /*3aa0*/  SYNCS.PHASECHK.TRANS64.TRYWAIT P0, [UR5+0x8], R4 ;  /* 0x00000804ff0075a7 */ /* 0x000e640008001105 */
[----:B-1----:R-:W-:Y:S05]  /*3ab0*/  @P0 BRA `(.L_x_71) ;  /* 0x0000000000080947 */ /* 0x002fea0003800000 */
[----:B------:R-:W1:Y:S02]  /*3ac0*/  SYNCS.PHASECHK.TRANS64.TRYWAIT P0, [UR5+0x8], R4 ;  /* 0x00000804ff0075a7 */ /* 0x000e640008001105 */
[----:B-1----:R-:W-:Y:S05]  /*3ad0*/  @!P0 BRA `(.L_x_72) ;  /* 0x0000006000148947 */ /* 0x002fea0003800000 */
.L_x_71:
[----:B------:R-:W2:Y:S01]  /*3ae0*/  LDS R6, [UR6+0x160] ;  /* 0x00016006ff067984 */ /* 0x000ea20008000800 */
[----:B-1----:R-:W-:Y:S02]  /*3af0*/  HFMA2 R0, -RZ, RZ, 0, 5.9604644775390625e-08 ;  /* 0x00000001ff007431 */ /* 0x002fe400000001ff */
[----:B------:R-:W-:Y:S01]  /*3b00*/  IMAD.MOV.U32 R4, RZ, RZ, 0xffff ;  /* 0x0000ffffff047424 */ /* 0x000fe200078e00ff */
[----:B------:R-:W-:Y:S01]  /*3b10*/  UPRMT UR4, UR69, 0x654, UR7 ;  /* 0x0000065445047896 */ /* 0x000fe20008000007 */
[----:B--2---:R-:W-:-:S03]  /*3b20*/  IMAD.SHL.U32 R5, R6, 0x20, RZ ;  /* 0x0000002006057824 */ /* 0x004fc600078e00ff */
[-C--:B------:R-:W-:Y:S02]  /*3b30*/  SHF.L.U32 R4, R4, R6.reuse, RZ ;  /* 0x0000000604047219 */ /* 0x080fe400000006ff */
[----:B------:R-:W-:Y:S01]  /*3b40*/  SHF.L.U32 R6, R0, R6, RZ ;  /* 0x0000000600067219 */ /* 0x000fe200000006ff */
[----:B------:R2:W-:Y:S04]  /*3b50*/  STS [UR6+0x160], R5 ;  /* 0x00016005ff007988 */ /* 0x0005e80008000806 */
[----:B------:R2:W-:Y:S04]  /*3b60*/  ATOMS.OR RZ, [UR5+0x14], R4 ;  /* 0x00001404ffff798c */ /* 0x0005e8000b000005 */
[----:B------:R2:W-:Y:S01]  /*3b70*/  ATOMS.OR RZ, [UR5+0x18], R6 ;  /* 0x00001806ffff798c */ /* 0x0005e2000b000005 */
[----:B------:R-:W-:Y:S03]  /*3b80*/  SYNCS.ARRIVE.TRANS64.RED.A1T0 RZ, [UR4], RZ ;  /* 0x000000ffffff79a7 */ /* 0x000fe60008100404 */
[----:B------:R2:W-:Y:S01]  /*3b90*/  ATOMS.XOR RZ, [UR5+0x10], R0 ;  /* 0x00001000ffff798c */ /* 0x0005e2000b800005 */
[----:B------:R-:W-:Y:S05]  /*3ba0*/  BRA `(.L_x_69) ;  /* 0x0000000000107947 */ /* 0x000fea0003800000 */
.L_x_62:
[----:B------:R-:W-:Y:S02]  /*3bb0*/  MOV R0, 0xffffffff ;  /* 0xffffffff00007802 */ /* 0x000fe40000000f00 */
[----:B------:R-:W-:-:S03]  /*3bc0*/  MOV R4, 0x3bf0 ;  /* 0x00003bf000047802 */ /* 0x000fc60000000f00 */
[----:B------:R1:W-:Y:S04]  /*3bd0*/  STS [UR6+0x160], R0 ;  /* 0x00016000ff007988 */ /* 0x0003e80008000806 */
[----:B-1---5:R-:W-:Y:S05]  /*3be0*/  CALL.REL.NOINC `($__internal_1_$__cuda_sm10x_tcgen05_guardrail_trap_phase_invalid_during_alloc) ;  /* 0x0000006400e87944 */ /* 0x022fea0003c00000 */
.L_x_69:
[----:B------:R-:W-:Y:S05]  /*3bf0*/  WARPSYNC.ALL ;  /* 0x0000000000007948 */ /* 0x000fea0003800000 */
[----:B------:R-:W3:Y:S01]  /*3c00*/  S2UR UR4, SR_CgaCtaId ;  /* 0x00000000000479c3 */ /* 0x000ee20000008800 */
[----:B------:R-:W-:Y:S01]  /*3c10*/  UMOV UR41, 0x400 ;  /* 0x0000040000297882 */ /* 0x000fe20000000000 */
[----:B------:R-:W-:-:S06]  /*3c20*/  NOP ;  /* 0x0000000000007918 */ /* 0x000fcc0000000000 */
[----:B------:R-:W-:Y:S06]  /*3c30*/  BAR.ARV 0x6, 0xa0 ;  /* 0x0182800000007b1d */ /* 0x000fec0000002000 */
[----:B------:R-:W4:Y:S01]  /*3c40*/  LDCU UR6, c[0x0][0x38c] ;  /* 0x00007180ff0677ac */ /* 0x000f220008000800 */
[----:B------:R-:W-:Y:S01]  /*3c50*/  LOP3.LUT R3, R3, 0xffff, RZ, 0xc0, !PT ;  /* 0x0000ffff03037812 */ /* 0x000fe200078ec0ff */
[----:B-1----:R-:W-:Y:S01]  /*3c60*/  IMAD.MOV.U32 R9, RZ, RZ, 0x1 ;  /* 0x00000001ff097424 */ /* 0x002fe200078e00ff */
[----:B------:R-:W-:Y:S01]  /*3c70*/  LOP3.LUT R2, R2, 0xffff, RZ, 0xc0, !PT ;  /* 0x0000ffff02027812 */ /* 0x000fe200078ec0ff */
[----:B------:R-:W-:Y:S01]  /*3c80*/  IMAD.MOV.U32 R8, RZ, RZ, RZ ;  /* 0x000000ffff087224 */ /* 0x000fe200078e00ff */
[----:B------:R-:W-:Y:S01]  /*3c90*/  R2UR UR43, R3 ;  /* 0x00000000032b72ca */ /* 0x000fe200000e0000 */
[----:B------:R-:W-:Y:S01]  /*3ca0*/  UMOV UR47, URZ ;  /* 0x000000ff002f7c82 */ /* 0x000fe20008000000 */
[----:B------:R-:W-:-:S02]  /*3cb0*/  R2UR UR65, R2 ;  /* 0x00000000024172ca */ /* 0x000fc400000e0000 */
[----:B------:R-:W-:Y:S01]  /*3cc0*/  CS2R R2, SRZ ;  /* 0x0000000000027805 */ /* 0x000fe2000001ff00 */
[----:B------:R-:W-:Y:S01]  /*3cd0*/  UMOV UR38, URZ ;  /* 0x000000ff00267c82 */ /* 0x000fe20008000000 */
[----:B---3--:R-:W-:Y:S01]  /*3ce0*/  ULEA UR41, UR4, UR41, 0x18 ;  /* 0x0000002904297291 */ /* 0x008fe2000f8ec0ff */
[----:B------:R-:W-:Y:S01]  /*3cf0*/  UMOV UR37, URZ ;  /* 0x000000ff00257c82 */ /* 0x000fe20008000000 */
[----:B------:R-:W-:Y:S02]  /*3d00*/  UISETP.NE.AND UP3, UPT, UR68, URZ, UPT ;  /* 0x000000ff4400728c */ /* 0x000fe4000bf65270 */
[----:B------:R-:W-:Y:S02]  /*3d10*/  UIADD3 UR5, UPT, UPT, UR41, 0x4300, URZ ;  /* 0x0000430029057890 */ /* 0x000fe4000fffe0ff */
[----:B------:R-:W-:-:S03]  /*3d20*/  UIADD3 UR4, UPT, UPT, UR41, 0x1c300, URZ ;  /* 0x0001c30029047890 */ /* 0x000fc6000fffe0ff */
[----:B--2---:R-:W1:Y:S01]  /*3d30*/  LDS R0, [UR41+0x160] ;  /* 0x00016029ff007984 */ /* 0x004e620008000800 */
[----:B----4-:R-:W-:Y:S02]  /*3d40*/  UIADD3 UR6, UPT, UPT, UR6, 0x7f, URZ ;  /* 0x0000007f06067890 */ /* 0x010fe4000fffe0ff */
[----:B------:R-:W-:Y:S02]  /*3d50*/  USHF.R.U32.HI UR5, URZ, 0x4, UR5 ;  /* 0x00000004ff057899 */ /* 0x000fe40008011605 */
[----:B------:R-:W-:Y:S02]  /*3d60*/  USHF.R.S32.HI UR64, URZ, 0x1f, UR6 ;  /* 0x0000001fff407899 */ /* 0x000fe40008011406 */
[----:B------:R-:W-:Y:S02]  /*3d70*/  USHF.R.U32.HI UR4, URZ, 0x4, UR4 ;  /* 0x00000004ff047899 */ /* 0x000fe40008011604 */
[----:B------:R-:W-:Y:S02]  /*3d80*/  ULEA.HI UR64, UR64, UR6, URZ, 0x7 ;  /* 0x0000000640407291 */ /* 0x000fe4000f8f38ff */
[----:B------:R-:W-:-:S02]  /*3d90*/  ULOP3.LUT UR5, UR5, 0x3fff, URZ, 0xc0, !UPT ;  /* 0x00003fff05057892 */ /* 0x000fc4000f8ec0ff */
[----:B------:R-:W-:Y:S02]  /*3da0*/  USHF.R.S32.HI UR64, URZ, 0x7, UR64 ;  /* 0x00000007ff407899 */ /* 0x000fe40008011440 */
[----:B------:R-:W-:Y:S02]  /*3db0*/  ULOP3.LUT UR45, UR4, 0x3fff, URZ, 0xc0, !UPT ;  /* 0x00003fff042d7892 */ /* 0x000fe4000f8ec0ff */
[----:B------:R-:W-:Y:S01]  /*3dc0*/  UISETP.LT.AND UP0, UPT, UR64, 0x1, UPT ;  /* 0x000000014000788c */ /* 0x000fe2000bf01270 */
[----:B------:R-:W-:Y:S01]  /*3dd0*/  UMOV UR62, 0x0 ;  /* 0x00000000003e7882 */ /* 0x000fe20000000000 */
        /* <DEDUP_REMOVED lines=9> */
[----:B------:R-:W-:-:S02]  /*3e70*/  ULOP3.LUT UR44, UR5, 0x10000, URZ, 0xfc, !UPT ;  /* 0x00010000052c7892 */ /* 0x000fc4000f8efcff */
[----:B------:R-:W-:Y:S02]  /*3e80*/  ULOP3.LUT UR45, UR45, 0x10000, URZ, 0xfc, !UPT ;  /* 0x000100002d2d7892 */ /* 0x000fe4000f8efcff */
[----:B------:R-:W-:Y:S01]  /*3e90*/  USEL UR66, UR64, 0x1, !UP0 ;  /* 0x0000000140427887 */ /* 0x000fe2000c000000 */
[----:B------:R-:W-:Y:S01]  /*3ea0*/  UMOV UR52, 0x0 ;  /* 0x0000000000347882 */ /* 0x000fe20000000000 */
[----:B------:R-:W-:Y:S01]  /*3eb0*/  UMOV UR53, 0x8200010 ;  /* 0x0820001000357882 */ /* 0x000fe20000000000 */
[----:B------:R-:W-:Y:S01]  /*3ec0*/  UMOV UR50, 0x0 ;  /* 0x0000000000327882 */ /* 0x000fe20000000000 */
[----:B------:R-:W-:Y:S01]  /*3ed0*/  UMOV UR51, 0x8200010 ;  /* 0x0820001000337882 */ /* 0x000fe20000000000 */
[----:B------:R-:W-:Y:S01]  /*3ee0*/  UMOV UR48, 0x0 ;  /* 0x0000000000307882 */ /* 0x000fe20000000000 */
[----:B-1----:R-:W-:Y:S01]  /*3ef0*/  R2UR UR67, R0 ;  /* 0x00000000004372ca */ /* 0x002fe200000e0000 */
[----:B------:R-:W-:-:S14]  /*3f00*/  UMOV UR49, 0x8200010 ;  /* 0x0820001000317882 */ /* 0x000fdc0000000000 */
.L_x_80:
[C---:B------:R-:W-:Y:S02]  /*3f10*/  LEA R0, R8.reuse, UR41, 0x3 ;  /* 0x0000002908007c11 */ /* 0x040fe4000f8e18ff */
[----:B------:R-:W-:Y:S02]  /*3f20*/  SHF.L.U32 R4, R3, 0x1f, RZ ;  /* 0x0000001f03047819 */ /* 0x000fe400000006ff */
[----:B------:R-:W-:Y:S02]  /*3f30*/  LEA R5, R8, UR41, 0x4 ;  /* 0x0000002908057c11 */ /* 0x000fe4000f8e20ff */
[----:B------:R-:W1:Y:S02]  /*3f40*/  SYNCS.PHASECHK.TRANS64.TRYWAIT P0, [R0+URZ+0xb0], R4 ;  /* 0x0000b004000075a7 */ /* 0x000e6400080011ff */
[----:B-1-3--:R-:W-:Y:S05]  /*3f50*/  @!P0 BRA `(.L_x_73) ;  /* 0x0000005c000c8947 */ /* 0x00afea0003800000 */
.L_x_177:
[----:B-1----:R-:W1:Y:S01]  /*3f60*/  LDS.128 R4, [R5+0x140] ;  /* 0x0001400005047984 */ /* 0x002e620000000c00 */
[----:B------:R-:W-:Y:S02]  /*3f70*/  VIADD R0, R0, 0xc0 ;  /* 0x000000c000007836 */ /* 0x000fe40000000000 */
[----:B------:R-:W-:Y:S01]  /*3f80*/  VIADD R8, R8, 0x1 ;  /* 0x0000000108087836 */ /* 0x000fe20000000000 */
[----:B------:R-:W-:Y:S01]  /*3f90*/  @!PT LDS RZ, [RZ] ;  /* 0x00000000fffff984 */ /* 0x000fe20000000800 */
[----:B------:R-:W-:Y:S01]  /*3fa0*/  @!PT LDS RZ, [RZ] ;  /* 0x00000000fffff984 */ /* 0x000fe20000000800 */
[----:B------:R-:W-:Y:S01]  /*3fb0*/  @!PT LDS RZ, [RZ] ;  /* 0x00000000fffff984 */ /* 0x000fe20000000800 */
[----:B------:R-:W-:Y:S01]  /*3fc0*/  @!PT LDS RZ, [RZ] ;  /* 0x00000000fffff984 */ /* 0x000fe20000000800 */
[----:B------:R2:W-:Y:S06]  /*3fd0*/  MEMBAR.ALL.CTA ;  /* 0x0000000000007992 */ /* 0x0005ec0000008000 */
[----:B--2---:R-:W2:Y:S01]  /*3fe0*/  FENCE.VIEW.ASYNC.S ;  /* 0x00000000000073c6 */ /* 0x004ea20000000000 */
[----:B------:R-:W-:-:S04]  /*3ff0*/  PRMT R0, RZ, 0x654, R0 ;  /* 0x00000654ff007816 */ /* 0x000fc80000000000 */
[----:B--2---:R2:W-:Y:S01]  /*4000*/  SYNCS.ARRIVE.TRANS64.RED.A1T0 RZ, [R0+URZ], RZ ;  /* 0x000000ff00ff79a7 */ /* 0x0045e200081004ff */
[----:B-1----:R-:W-:Y:S01]  /*4010*/  LOP3.LUT P1, RZ, R6, 0x1, RZ, 0xc0, !PT ;  /* 0x0000000106ff7812 */ /* 0x002fe2000782c0ff */
[----:B--2---:R-:W-:-:S12]  /*4020*/  BRA.U UP3, `(.L_x_74) ;  /* 0x0000000503587547 */ /* 0x004fd8000b800000 */
[----:B------:R-:W1:Y:S01]  /*4030*/  LDCU UR4, c[0x0][0x38c] ;  /* 0x00007180ff0477ac */ /* 0x000e620008000800 */
[----:B------:R-:W-:Y:S02]  /*4040*/  PLOP3.LUT P2, PT, PT, PT, PT, 0x80, 0x8 ;  /* 0x000000000008781c */ /* 0x000fe40003f4f070 */
[----:B------:R-:W-:Y:S01]  /*4050*/  SHF.L.U32 R4, R9, 0x1f, RZ ;  /* 0x0000001f09047819 */ /* 0x000fe200000006ff */
[----:B------:R-:W-:Y:S02]  /*4060*/  ULEA UR46, UR47, UR41, 0x3 ;  /* 0x000000292f2e7291 */ /* 0x000fe4000f8e18ff */
[----:B------:R-:W-:Y:S02]  /*4070*/  ULEA UR36, UR47, UR67, 0x6 ;  /* 0x000000432f247291 */ /* 0x000fe4000f8e30ff */
[----:B-1----:R-:W-:-:S06]  /*4080*/  UISETP.GE.AND UP0, UPT, UR4, 0x1, UPT ;  /* 0x000000010400788c */ /* 0x002fcc000bf06270 */
[----:B------:R-:W-:-:S05]  /*4090*/  PLOP3.LUT P0, PT, PT, PT, UP0, 0x80, 0x8 ;  /* 0x000000000008781c */ /* 0x000fca0003f0f008 */
[----:B------:R-:W-:-:S08]  /*40a0*/  @UP0 ULEA UR4, UR38, UR41, 0x3 ;  /* 0x0000002926040291 */ /* 0x000fd0000f8e18ff */
[----:B------:R-:W-:-:S04]  /*40b0*/  @P0 SHF.L.U32 R0, R2, 0x1f, RZ ;  /* 0x0000001f02000819 */ /* 0x000fc800000006ff */
[----:B------:R1:W2:Y:S01]  /*40c0*/  @P0 SYNCS.PHASECHK.TRANS64.TRYWAIT P2, [UR4], R0 ;  /* 0x00000000ff0005a7 */ /* 0x0002a20008041104 */
[----:B------:R-:W3:Y:S02]  /*40d0*/  SYNCS.PHASECHK.TRANS64.TRYWAIT P0, [UR46+0xf0], R4 ;  /* 0x0000f004ff0075a7 */ /* 0x000ee4000800112e */
[----:B-123--:R-:W-:Y:S05]  /*40e0*/  @!P0 BRA `(.L_x_75) ;  /* 0x0000005800bc8947 */ /* 0x00efea0003800000 */
.L_x_179:
[----:B------:R-:W-:Y:S01]  /*40f0*/  UMOV UR42, UR37 ;  /* 0x00000025002a7c82 */ /* 0x000fe20008000000 */
[----:B------:R-:W-:Y:S05]  /*4100*/  BRA.U !UP0, `(.L_x_76) ;  /* 0x0000000508107547 */ /* 0x000fea000b800000 */
[----:B------:R-:W-:Y:S02]  /*4110*/  UIADD3 UR42, UPT, UPT, UR66, UR37, URZ ;  /* 0x00000025422a7290 */ /* 0x000fe4000fffe0ff */
[----:B------:R-:W-:Y:S01]  /*4120*/  UPLOP3.LUT UP2, UPT, UPT, UPT, UPT, 0x40, 0x4 ;  /* 0x000000000004789c */ /* 0x000fe20003f4e870 */
[----:B------:R-:W-:Y:S01]  /*4130*/  UMOV UR39, UR64 ;  /* 0x0000004000277c82 */ /* 0x000fe20008000000 */
[----:B------:R-:W-:-:S09]  /*4140*/  UMOV UR5, UR38 ;  /* 0x0000002600057c82 */ /* 0x000fd20008000000 */
.L_x_79:
[----:B------:R-:W-:Y:S01]  /*4150*/  ULEA UR7, UR5, UR41, 0x3 ;  /* 0x0000002905077291 */ /* 0x000fe2000f8e18ff */
[----:B--23--:R-:W-:Y:S11]  /*4160*/  @P2 BRA `(.L_x_77) ;  /* 0x00000000000c2947 */ /* 0x00cff60003800000 */
[----:B-1----:R-:W-:Y:S04]  /*4170*/  SHF.L.U32 R4, R2, 0x1f, RZ ;  /* 0x0000001f02047819 */ /* 0x002fe800000006ff */
[----:B------:R-:W1:Y:S02]  /*4180*/  SYNCS.PHASECHK.TRANS64.TRYWAIT P0, [UR7], R4 ;  /* 0x00000004ff0075a7 */ /* 0x000e640008001107 */
[----:B-1----:R-:W-:Y:S05]  /*4190*/  @!P0 BRA `(.L_x_78) ;  /* 0x0000005800a88947 */ /* 0x002fea0003800000 */
.L_x_77:
[----:B------:R-:W-:Y:S01]  /*41a0*/  UISETP.NE.AND UP0, UPT, UR39, 0x1, UPT ;  /* 0x000000012700788c */ /* 0x000fe2000bf05270 */
[----:B------:R-:W-:Y:S01]  /*41b0*/  PLOP3.LUT P2, PT, PT, PT, PT, 0x80, 0x8 ;  /* 0x000000000008781c */ /* 0x000fe20003f4f070 */
[----:B------:R-:W-:Y:S02]  /*41c0*/  UIADD3 UR4, UPT, UPT, UR5, 0x1, URZ ;  /* 0x0000000105047890 */ /* 0x000fe4000fffe0ff */
[----:B------:R-:W-:Y:S02]  /*41d0*/  UIADD3 UR40, UPT, UPT, UR7, 0x30, URZ ;  /* 0x0000003007287890 */ /* 0x000fe4000fffe0ff */
[----:B------:R-:W-:Y:S01]  /*41e0*/  UISETP.NE.AND UP1, UPT, UR4, 0x6, UPT ;  /* 0x000000060400788c */ /* 0x000fe2000bf25270 */
[----:B------:R-:W-:Y:S01]  /*41f0*/  PLOP3.LUT P0, PT, PT, PT, UP0, 0x80, 0x8 ;  /* 0x000000000008781c */ /* 0x000fe20003f0f008 */
[----:B------:R-:W-:Y:S02]  /*4200*/  UIADD3 UR37, UPT, UPT, UR37, 0x1, URZ ;  /* 0x0000000125257890 */ /* 0x000fe4000fffe0ff */
[----:B------:R-:W-:Y:S02]  /*4210*/  USEL UR6, URZ, 0x1, UP1 ;  /* 0x00000001ff067887 */ /* 0x000fe40008800000 */
[----:B------:R-:W-:Y:S02]  /*4220*/  USEL UR38, UR4, URZ, UP1 ;  /* 0x000000ff04267287 */ /* 0x000fe40008800000 */
[----:B------:R-:W-:Y:S02]  /*4230*/  UIADD3 UR39, UPT, UPT, UR39, -0x1, URZ ;  /* 0xffffffff27277890 */ /* 0x000fe4000fffe0ff */
[----:B------:R-:W-:Y:S01]  /*4240*/  @UP0 ULEA UR4, UR38, UR41, 0x3 ;  /* 0x0000002926040291 */ /* 0x000fe2000f8e18ff */
[----:B------:R-:W-:Y:S01]  /*4250*/  LOP3.LUT R2, R2, UR6, RZ, 0x3c, !PT ;  /* 0x0000000602027c12 */ /* 0x000fe2000f8e3cff */
[----:B------:R-:W-:Y:S02]  /*4260*/  ULEA UR6, UR5, UR45, 0xa ;  /* 0x0000002d05067291 */ /* 0x000fe4000f8e50ff */
[----:B------:R-:W-:Y:S01]  /*4270*/  UISETP.NE.AND UP0, UPT, UR37, UR42, UPT ;  /* 0x0000002a2500728c */ /* 0x000fe2000bf05270 */
[----:B-1----:R-:W-:Y:S01]  /*4280*/  @P0 SHF.L.U32 R0, R2, 0x1f, RZ ;  /* 0x0000001f02000819 */ /* 0x002fe200000006ff */
[----:B------:R-:W-:Y:S02]  /*4290*/  UIADD3 UR34, UPT, UPT, UR6, 0x2, URZ ;  /* 0x0000000206227890 */ /* 0x000fe4000fffe0ff */
[----:B------:R-:W-:Y:S01]  /*42a0*/  UIADD3 UR30, UPT, UPT, UR6, 0x4, URZ ;  /* 0x00000004061e7890 */ /* 0x000fe2000fffe0ff */
[----:B------:R2:W3:Y:S01]  /*42b0*/  @P0 SYNCS.PHASECHK.TRANS64.TRYWAIT P2, [UR4], R0 ;  /* 0x00000000ff0005a7 */ /* 0x0004e20008041104 */
[----:B------:R-:W-:Y:S02]  /*42c0*/  ULEA UR4, UR5, UR44, 0xa ;  /* 0x0000002c05047291 */ /* 0x000fe4000f8e50ff */
[----:B------:R-:W-:Y:S02]  /*42d0*/  UIADD3 UR26, UPT, UPT, UR6, 0x6, URZ ;  /* 0x00000006061a7890 */ /* 0x000fe4000fffe0ff */
        /* <DEDUP_REMOVED lines=10> */
[----:B------:R-:W-:Y:S01]  /*4380*/  UIADD3 UR8, UPT, UPT, UR4, 0x206, URZ ;  /* 0x0000020604087890 */ /* 0x000fe2000fffe0ff */
[----:B------:R-:W-:Y:S01]  /*4390*/  UMOV UR7, 0x40004040 ;  /* 0x4000404000077882 */ /* 0x000fe20000000000 */
[----:B------:R-:W-:Y:S01]  /*43a0*/  UMOV UR5, 0x40004040 ;  /* 0x4000404000057882 */ /* 0x000fe20000000000 */
[----:B------:R-:W-:Y:S01]  /*43b0*/  UMOV UR35, 0x40004040 ;  /* 0x4000404000237882 */ /* 0x000fe20000000000 */
[----:B------:R1:W-:Y:S01]  /*43c0*/  UTCHMMA.2CTA gdesc[UR4], gdesc[UR6], tmem[UR36], tmem[UR62], idesc[UR63], UP2 ;  /* 0x00ff3e06040075ea */ /* 0x0003e20009200024 */
[----:B------:R-:W-:Y:S01]  /*43d0*/  UPLOP3.LUT UP2, UPT, UPT, UPT, UPT, 0x80, 0x8 ;  /* 0x000000000008789c */ /* 0x000fe20003f4f070 */
[----:B------:R-:W-:Y:S01]  /*43e0*/  UMOV UR33, 0x40004040 ;  /* 0x4000404000217882 */ /* 0x000fe20000000000 */
[----:B------:R-:W-:Y:S01]  /*43f0*/  UMOV UR31, 0x40004040 ;  /* 0x40004040001f7882 */ /* 0x000fe20000000000 */
[----:B------:R2:W-:Y:S01]  /*4400*/  UTCHMMA.2CTA gdesc[UR32], gdesc[UR34], tmem[UR36], tmem[UR60], idesc[UR61], UPT ;  /* 0x00ff3c22200075ea */ /* 0x0005e2000ba00024 */
        /* <DEDUP_REMOVED lines=14> */
[----:B------:R-:W-:Y:S01]  /*44f0*/  UMOV UR9, 0x40004040 ;  /* 0x4000404000097882 */ /* 0x000fe20000000000 */
[----:B------:R2:W-:Y:S01]  /*4500*/  UTCHMMA.2CTA gdesc[UR12], gdesc[UR14], tmem[UR36], tmem[UR50], idesc[UR51], UPT ;  /* 0x00ff320e0c0075ea */ /* 0x0005e2000ba00024 */
[----:B------:R2:W-:Y:S01]  /*4510*/  UTCHMMA.2CTA gdesc[UR8], gdesc[UR10], tmem[UR36], tmem[UR48], idesc[UR49], UPT ;  /* 0x00ff300a080075ea */ /* 0x0005e2000ba00024 */
[----:B------:R2:W-:Y:S01]  /*4520*/  UTCBAR.2CTA.MULTICAST [UR40], URZ, UR43 ;  /* 0x000000ff280073e9 */ /* 0x0005e2000820082b */
[----:B-1----:R-:W-:Y:S01]  /*4530*/  UMOV UR5, UR38 ;  /* 0x0000002600057c82 */ /* 0x002fe20008000000 */
[----:B------:R-:W-:Y:S05]  /*4540*/  BRA.U UP0, `(.L_x_79) ;  /* 0xfffffffd00007547 */ /* 0x000fea000b83ffff */
.L_x_76:
[----:B------:R-:W-:Y:S01]  /*4550*/  UIADD3 UR4, UPT, UPT, UR46, 0xd0, URZ ;  /* 0x000000d02e047890 */ /* 0x000fe2000fffe0ff */
[----:B------:R-:W-:-:S08]  /*4560*/  UMOV UR37, UR42 ;  /* 0x0000002a00257c82 */ /* 0x000fd00008000000 */
[----:B------:R4:W-:Y:S01]  /*4570*/  UTCBAR.2CTA.MULTICAST [UR4], URZ, UR65 ;  /* 0x000000ff040073e9 */ /* 0x0009e20008200841 */
[----:B------:R-:W-:Y:S02]  /*4580*/  NOP ;  /* 0x0000000000007918 */ /* 0x000fe40000000000 */
.L_x_74:
[----:B----4-:R-:W-:Y:S01]  /*4590*/  UIADD3 UR4, UPT, UPT, UR47, 0x1, URZ ;  /* 0x000000012f047890 */ /* 0x010fe2000fffe0ff */
[----:B------:R-:W-:-:S03]  /*45a0*/  ISETP.NE.AND P0, PT, R8, 0x2, PT ;  /* 0x000000020800780c */ /* 0x000fc60003f05270 */
[----:B------:R-:W-:Y:S01]  /*45b0*/  UISETP.NE.AND UP0, UPT, UR4, 0x4, UPT ;  /* 0x000000040400788c */ /* 0x000fe2000bf05270 */
[----:B-12---:R-:W-:Y:S02]  /*45c0*/  SEL R0, RZ, 0x1, P0 ;  /* 0x00000001ff007807 */ /* 0x006fe40000000000 */
[----:B------:R-:W-:Y:S01]  /*45d0*/  SEL R8, R8, RZ, P0 ;  /* 0x000000ff08087207 */ /* 0x000fe20000000000 */
[----:B------:R-:W-:Y:S01]  /*45e0*/  USEL UR5, URZ, 0x1, UP0 ;  /* 0x00000001ff057887 */ /* 0x000fe20008000000 */
[----:B------:R-:W-:Y:S01]  /*45f0*/  LOP3.LUT R3, R3, R0, RZ, 0x3c, !PT ;  /* 0x0000000003037212 */ /* 0x000fe200078e3cff */
[----:B------:R-:W-:-:S04]  /*4600*/  USEL UR47, UR4, URZ, UP0 ;  /* 0x000000ff042f7287 */ /* 0x000fc80008000000 */
[----:B------:R-:W-:Y:S01]  /*4610*/  LOP3.LUT R9, R9, UR5, RZ, 0x3c, !PT ;  /* 0x0000000509097c12 */ /* 0x000fe2000f8e3cff */
[----:B------:R-:W-:Y:S07]  /*4620*/  @P1 BRA `(.L_x_80) ;  /* 0xfffffff800381947 */ /* 0x000fee000383ffff */
[----:B------:R-:W1:Y:S01]  /*4630*/  S2UR UR8, SR_CgaCtaId ;  /* 0x00000000000879c3 */ /* 0x000e620000008800 */
[----:B------:R-:W-:Y:S01]  /*4640*/  ELECT P0, URZ, PT ;  /* 0x0000000000ff782f */ /* 0x000fe20003800000 */
[----:B------:R-:W-:Y:S01]  /*4650*/  HFMA2 R0, -RZ, RZ, 0, 5.9604644775390625e-08 ;  /* 0x00000001ff007431 */ /* 0x000fe200000001ff */
[----:B------:R-:W-:-:S05]  /*4660*/  UMOV UR4, 0x40 ;  /* 0x0000004000047882 */ /* 0x000fca0000000000 */
[----:B------:R-:W-:Y:S01]  /*4670*/  UVIRTCOUNT.DEALLOC.SMPOOL 0x80 ;  /* 0x000000800000784c */ /* 0x000fe20000000000 */
[----:B------:R-:W-:Y:S02]  /*4680*/  UISETP.NE.AND UP1, UPT, UR68, URZ, UPT ;  /* 0x000000ff4400728c */ /* 0x000fe4000bf25270 */
[----:B-1----:R-:W-:-:S09]  /*4690*/  ULEA UR8, UR8, UR4, 0x18 ;  /* 0x0000000408087291 */ /* 0x002fd2000f8ec0ff */
[----:B------:R1:W-:Y:S01]  /*46a0*/  @P0 STS.U8 [UR8+0x1c], R0 ;  /* 0x00001c00ff000988 */ /* 0x0003e20008000008 */
[----:B------:R-:W-:Y:S05]  /*46b0*/  BRA.U UP1, `(.L_x_81) ;  /* 0x0000000101a07547 */ /* 0x000fea000b800000 */
[----:B------:R-:W-:Y:S01]  /*46c0*/  UIADD3 UR7, UPT, UPT, UR41, 0xf0, URZ ;  /* 0x000000f029077890 */ /* 0x000fe2000fffe0ff */
[----:B------:R-:W-:-:S03]  /*46d0*/  SHF.L.U32 R2, R9, 0x1f, RZ ;  /* 0x0000001f09027819 */ /* 0x000fc600000006ff */
[----:B------:R-:W-:-:S09]  /*46e0*/  ULEA UR4, UR47, UR7, 0x3 ;  /* 0x000000072f047291 */ /* 0x000fd2000f8e18ff */
[----:B------:R-:W2:Y:S02]  /*46f0*/  SYNCS.PHASECHK.TRANS64.TRYWAIT P0, [UR4], R2 ;  /* 0x00000002ff0075a7 */ /* 0x000ea40008001104 */
[----:B--2---:R-:W-:Y:S05]  /*4700*/  @!P0 BRA `(.L_x_82) ;  /* 0x0000005400648947 */ /* 0x004fea0003800000 */
.L_x_182:
        /* <DEDUP_REMOVED lines=9> */
.L_x_184:
        /* <DEDUP_REMOVED lines=9> */
.L_x_186:
[----:B------:R-:W-:-:S04]  /*4830*/  UIADD3 UR4, UPT, UPT, UR4, 0x1, URZ ;  /* 0x0000000104047890 */ /* 0x000fc8000fffe0ff */
[----:B------:R-:W-:-:S04]  /*4840*/  UISETP.NE.AND UP0, UPT, UR4, 0x4, UPT ;  /* 0x000000040400788c */ /* 0x000fc8000bf05270 */
[----:B------:R-:W-:Y:S02]  /*4850*/  USEL UR5, URZ, 0x1, UP0 ;  /* 0x00000001ff057887 */ /* 0x000fe40008000000 */
[----:B------:R-:W-:-:S04]  /*4860*/  USEL UR4, UR4, URZ, UP0 ;  /* 0x000000ff04047287 */ /* 0x000fc80008000000 */
[----:B------:R-:W-:Y:S01]  /*4870*/  ULEA UR4, UR4, UR7, 0x3 ;  /* 0x0000000704047291 */ /* 0x000fe2000f8e18ff */
[----:B------:R-:W-:-:S04]  /*4880*/  LOP3.LUT R2, R2, UR5, RZ, 0x3c, !PT ;  /* 0x0000000502027c12 */ /* 0x000fc8000f8e3cff */
[----:B------:R-:W-:Y:S01]  /*4890*/  SHF.L.U32 R2, R2, 0x1f, RZ ;  /* 0x0000001f02027819 */ /* 0x000fe200000006ff */
[----:B-1----:R-:W-:-:S04]  /*48a0*/  IMAD.U32 R0, RZ, RZ, UR4 ;  /* 0x00000004ff007e24 */ /* 0x002fc8000f8e00ff */
[----:B------:R1:W2:Y:S03]  /*48b0*/  SYNCS.PHASECHK.TRANS64.TRYWAIT P0, [R0+URZ], R2 ;  /* 0x00000002000075a7 */ /* 0x0002a600080011ff */
[----:B--2---:R-:W-:Y:S05]  /*48c0*/  @!P0 NANOSLEEP.SYNCS 0x989680 ;  /* 0x009896800000895d */ /* 0x004fea0003900000 */
[----:B------:R-:W2:Y:S02]  /*48d0*/  @!P0 SYNCS.PHASECHK.TRANS64 P0, [R0+URZ], R2 ;  /* 0x00000002000085a7 */ /* 0x000ea400080010ff */
[----:B--2---:R-:W-:Y:S05]  /*48e0*/  @P0 BRA `(.L_x_85) ;  /* 0x0000000000200947 */ /* 0x004fea0003800000 */
.L_x_86:
[----:B--2---:R2:W4:Y:S02]  /*48f0*/  SYNCS.PHASECHK.TRANS64.TRYWAIT P0, [R0+URZ], R2 ;  /* 0x00000002000075a7 */ /* 0x00452400080011ff */
[----:B----4-:R-:W-:Y:S05]  /*4900*/  @!P0 NANOSLEEP.SYNCS 0x989680 ;  /* 0x009896800000895d */ /* 0x010fea0003900000 */
[----:B------:R-:W4:Y:S02]  /*4910*/  @!P0 SYNCS.PHASECHK.TRANS64 P0, [R0+URZ], R2 ;  /* 0x00000002000085a7 */ /* 0x000f2400080010ff */
[----:B----4-:R-:W-:Y:S05]  /*4920*/  @!P0 BRA `(.L_x_86) ;  /* 0xfffffffc00f08947 */ /* 0x010fea000383ffff */
[----:B------:R-:W-:Y:S05]  /*4930*/  BRA `(.L_x_85) ;  /* 0x00000000000c7947 */ /* 0x000fea0003800000 */
.L_x_81:
[----:B------:R-:W-:-:S04]  /*4940*/  UIADD3 UR4, UPT, UPT, UR41, 0x130, URZ ;  /* 0x0000013029047890 */ /* 0x000fc8000fffe0ff */
[----:B------:R-:W-:-:S09]  /*4950*/  UPRMT UR4, UR69, 0x654, UR4 ;  /* 0x0000065445047896 */ /* 0x000fd20008000004 */
[----:B------:R-:W-:Y:S03]  /*4960*/  SYNCS.ARRIVE.TRANS64.RED.A1T0 RZ, [UR4], RZ ;  /* 0x000000ffffff79a7 */ /* 0x000fe60008100404 */
.L_x_85:
[----:B-12---:R-:W-:Y:S01]  /*4970*/  SHF.L.U32 R2, RZ, 0x1f, RZ ;  /* 0x0000001fff027819 */ /* 0x006fe200000006ff */
[----:B------:R-:W-:Y:S01]  /*4980*/  UIADD3 UR4, UPT, UPT, UR41, 0x130, URZ ;  /* 0x0000013029047890 */ /* 0x000fe2000fffe0ff */
[----:B------:R-:W-:Y:S02]  /*4990*/  PLOP3.LUT P0, PT, PT, PT, UP1, 0x80, 0x8 ;  /* 0x000000000008781c */ /* 0x000fe40003f0f018 */
[----:B------:R-:W1:Y:S02]  /*49a0*/  SYNCS.PHASECHK.TRANS64.TRYWAIT P1, [UR41+0x130], R2 ;  /* 0x00013002ff0075a7 */ /* 0x000e640008021129 */
[----:B-1----:R-:W-:Y:S09]  /*49b0*/  @!P1 BRA `(.L_x_87) ;  /* 0x0000005400009947 */ /* 0x002ff20003800000 */
.L_x_188:
[----:B------:R-:W-:Y:S01]  /*49c0*/  @!UP1 UPRMT UR4, UR69, 0x654, UR4 ;  /* 0x0000065445049896 */ /* 0x000fe20008000004 */
[----:B------:R-:W-:Y:S01]  /*49d0*/  UMOV UR5, 0xffff ;  /* 0x0000ffff00057882 */ /* 0x000fe20000000000 */
[----:B------:R-:W-:-:S07]  /*49e0*/  UMOV UR6, 0x1 ;  /* 0x0000000100067882 */ /* 0x000fce0000000000 */
[----:B------:R-:W-:Y:S01]  /*49f0*/  @!P0 SYNCS.ARRIVE.TRANS64.RED.A1T0 RZ, [UR4], RZ ;  /* 0x000000ffffff89a7 */ /* 0x000fe20008100404 */
[----:B------:R-:W-:Y:S01]  /*4a00*/  NOP ;  /* 0x0000000000007918 */ /* 0x000fe20000000000 */
[----:B-1----:R-:W1:Y:S01]  /*4a10*/  LDS R0, [UR8+0x14] ;  /* 0x00001408ff007984 */ /* 0x002e620008000800 */
[----:B------:R-:W-:-:S04]  /*4a20*/  ULOP3.LUT UR4, UR67, 0xffff, URZ, 0xc0, !UPT ;  /* 0x0000ffff43047892 */ /* 0x000fc8000f8ec0ff */
[----:B------:R-:W-:-:S04]  /*4a30*/  USHF.R.U32.HI UR4, URZ, 0x5, UR4 ;  /* 0x00000005ff047899 */ /* 0x000fc80008011604 */
[----:B------:R-:W-:Y:S02]  /*4a40*/  USHF.L.U32 UR5, UR5, UR4, URZ ;  /* 0x0000000405057299 */ /* 0x000fe400080006ff */
[----:B------:R-:W-:-:S04]  /*4a50*/  USHF.L.U32 UR4, UR6, UR4, URZ ;  /* 0x0000000406047299 */ /* 0x000fc800080006ff */
[----:B-1----:R-:W-:-:S04]  /*4a60*/  LOP3.LUT R0, R0, UR5, RZ, 0xc0, !PT ;  /* 0x0000000500007c12 */ /* 0x002fc8000f8ec0ff */
[----:B------:R-:W-:-:S13]  /*4a70*/  ISETP.NE.AND P0, PT, R0, UR5, PT ;  /* 0x0000000500007c0c */ /* 0x000fda000bf05270 */
[----:B------:R-:W-:Y:S05]  /*4a80*/  @P0 BRA `(.L_x_88) ;  /* 0x0000000000580947 */ /* 0x000fea0003800000 */
[----:B------:R-:W1:Y:S02]  /*4a90*/  LDS R0, [UR8+0x18] ;  /* 0x00001808ff007984 */ /* 0x000e640008000800 */
[----:B-1----:R-:W-:-:S04]  /*4aa0*/  LOP3.LUT R0, R0, UR4, RZ, 0xc0, !PT ;  /* 0x0000000400007c12 */ /* 0x002fc8000f8ec0ff */
[----:B------:R-:W-:-:S13]  /*4ab0*/  ISETP.NE.AND P0, PT, R0, UR4, PT ;  /* 0x0000000400007c0c */ /* 0x000fda000bf05270 */
[----:B------:R-:W-:Y:S05]  /*4ac0*/  @P0 BRA `(.L_x_89) ;  /* 0x00000000003c0947 */ /* 0x000fea0003800000 */
[----:B------:R-:W1:Y:S01]  /*4ad0*/  S2R R2, SR_LANEID ;  /* 0x0000000000027919 */ /* 0x000e620000000000 */
[----:B------:R-:W-:-:S06]  /*4ae0*/  ULOP3.LUT UR5, URZ, UR5, URZ, 0x33, !UPT ;  /* 0x00000005ff057292 */ /* 0x000fcc000f8e33ff */
[----:B------:R-:W-:-:S04]  /*4af0*/  IMAD.U32 R0, RZ, RZ, UR5 ;  /* 0x00000005ff007e24 */ /* 0x000fc8000f8e00ff */
[----:B------:R2:W4:Y:S02]  /*4b00*/  REDUX UR7, R0 ;  /* 0x00000000000773c4 */ /* 0x0005240000000000 */
[----:B------:R1:W-:Y:S01]  /*4b10*/  UTCATOMSWS.AND URZ, UR5 ;  /* 0x0000000500ff79e3 */ /* 0x0003e20008000000 */
[----:B--2---:R-:W-:Y:S01]  /*4b20*/  LOP3.LUT R0, RZ, UR4, RZ, 0x33, !PT ;  /* 0x00000004ff007c12 */ /* 0x004fe2000f8e33ff */
[----:B------:R-:W-:Y:S02]  /*4b30*/  VOTEU.ANY UR4, UPT, PT ;  /* 0x0000000000047886 */ /* 0x000fe400038e0100 */
[----:B------:R-:W-:Y:S02]  /*4b40*/  UFLO.U32 UR4, UR4 ;  /* 0x00000004000472bd */ /* 0x000fe400080e0000 */
[----:B------:R-:W2:Y:S04]  /*4b50*/  REDUX UR6, R0 ;  /* 0x00000000000673c4 */ /* 0x000ea80000000000 */
[----:B-1----:R-:W-:-:S02]  /*4b60*/  ISETP.EQ.U32.AND P0, PT, R2, UR4, PT ;  /* 0x0000000402007c0c */ /* 0x002fc4000bf02070 */
[----:B----4-:R-:W-:-:S11]  /*4b70*/  MOV R2, UR7 ;  /* 0x0000000700027c02 */ /* 0x010fd60008000f00 */
[----:B------:R1:W-:Y:S01]  /*4b80*/  @P0 ATOMS.AND RZ, [UR8+0x14], R2 ;  /* 0x00001402ffff098c */ /* 0x0003e2000a800008 */
[----:B--2---:R-:W-:-:S05]  /*4b90*/  IMAD.U32 R0, RZ, RZ, UR6 ;  /* 0x00000006ff007e24 */ /* 0x004fca000f8e00ff */
[----:B------:R1:W-:Y:S01]  /*4ba0*/  @P0 ATOMS.AND RZ, [UR8+0x18], R0 ;  /* 0x00001800ffff098c */ /* 0x0003e2000a800008 */
[----:B------:R-:W-:Y:S05]  /*4bb0*/  BRA `(.L_x_90) ;  /* 0x0000000000147947 */ /* 0x000fea0003800000 */
.L_x_89:
[----:B------:R-:W-:Y:S02]  /*4bc0*/  MOV R2, 0x4be0 ;  /* 0x00004be000027802 */ /* 0x000fe40000000f00 */
[----:B---3-5:R-:W-:Y:S05]  /*4bd0*/  CALL.REL.NOINC `($__internal_0_$__cuda_sm10x_tcgen05_guardrail_trap_col_being_dealloced_not_returned_by_alloc) ;  /* 0x0000005400e07944 */ /* 0x028fea0003c00000 */
[----:B------:R-:W-:Y:S05]  /*4be0*/  BRA `(.L_x_90) ;  /* 0x0000000000087947 */ /* 0x000fea0003800000 */
.L_x_88:
[----:B------:R-:W-:Y:S02]  /*4bf0*/  MOV R2, 0x4c10 ;  /* 0x00004c1000027802 */ /* 0x000fe40000000f00 */
[----:B---3-5:R-:W-:Y:S05]  /*4c00*/  CALL.REL.NOINC `($__internal_2_$__cuda_sm10x_tcgen05_guardrail_trap_unallocated_columns_being_dealloced) ;  /* 0x0000005400ec7944 */ /* 0x028fea0003c00000 */
.L_x_90:
[----:B------:R-:W-:Y:S01]  /*4c10*/  NOP ;  /* 0x0000000000007918 */ /* 0x000fe20000000000 */
[----:B------:R-:W-:Y:S05]  /*4c20*/  EXIT ;  /* 0x000000000000794d */ /* 0x000fea0003800000 */
.L_x_61:
[----:B------:R-:W-:-:S09]  /*4c30*/  UISETP.NE.OR UP0, UPT, UR22, 0x3, !UP3 ;  /* 0x000000031600788c */ /* 0x000fd2000df05670 */
[----:B------:R-:W-:Y:S05]  /*4c40*/  BRA.U UP0, `(.L_x_91) ;  /* 0x0000001100b87547 */ /* 0x000fea000b800000 */
[----:B------:R-:W1:Y:S01]  /*4c50*/  LDCU UR31, c[0x0][0x370] ;  /* 0x00006e00ff1f77ac */ /* 0x000e620008000800 */
[----:B------:R-:W2:Y:S01]  /*4c60*/  LDC.64 R16, c[0x0][0x348] ;  /* 0x0000d200ff107b82 */ /* 0x000ea20000000a00 */
[----:B------:R-:W-:Y:S02]  /*4c70*/  HFMA2 R13, -RZ, RZ, 0, 0 ;  /* 0x00000000ff0d7431 */ /* 0x000fe400000001ff */
[----:B------:R-:W-:Y:S01]  /*4c80*/  IMAD.MOV.U32 R15, RZ, RZ, 0x1 ;  /* 0x00000001ff0f7424 */ /* 0x000fe200078e00ff */
[----:B------:R-:W1:Y:S01]  /*4c90*/  LDCU.128 UR48, c[0x0][0xb10] ;  /* 0x00016200ff3077ac */ /* 0x000e620008000c00 */
[----:B------:R-:W-:Y:S01]  /*4ca0*/  IMAD.MOV.U32 R14, RZ, RZ, RZ ;  /* 0x000000ffff0e7224 */ /* 0x000fe200078e00ff */
[----:B------:R-:W-:Y:S01]  /*4cb0*/  MOV R7, 0x1000 ;  /* 0x0000100000077802 */ /* 0x000fe20000000f00 */
[----:B------:R-:W3:Y:S01]  /*4cc0*/  LDCU UR30, c[0x0][0x374] ;  /* 0x00006e80ff1e77ac */ /* 0x000ee20008000800 */
[----:B------:R-:W4:Y:S01]  /*4cd0*/  LDC.64 R2, c[0x0][0x888] ;  /* 0x00022200ff027b82 */ /* 0x000f220000000a00 */
[----:B------:R-:W3:Y:S01]  /*4ce0*/  LDCU UR15, c[0x0][0xb0c] ;  /* 0x00016180ff0f77ac */ /* 0x000ee20008000800 */
[----:B------:R-:W2:Y:S06]  /*4cf0*/  LDCU UR46, c[0x0][0xb20] ;  /* 0x00016400ff2e77ac */ /* 0x000eac0008000800 */
[----:B------:R-:W4:Y:S01]  /*4d00*/  LDC.64 R4, c[0x0][0x890] ;  /* 0x00022400ff047b82 */ /* 0x000f220000000a00 */
[----:B------:R-:W2:Y:S01]  /*4d10*/  LDCU UR4, c[0x0][0xb30] ;  /* 0x00016600ff0477ac */ /* 0x000ea20008000800 */
[----:B------:R-:W-:Y:S01]  /*4d20*/  UMOV UR21, 0x400 ;  /* 0x0000040000157882 */ /* 0x000fe20000000000 */
[----:B-1----:R-:W-:-:S02]  /*4d30*/  UIMAD.WIDE.U32 UR6, UR31, UR48, URZ ;  /* 0x000000301f0672a5 */ /* 0x002fc4000f8e00ff */
[----:B---3--:R-:W-:Y:S02]  /*4d40*/  UIMAD.WIDE.U32 UR8, UR30, UR51, URZ ;  /* 0x000000331e0872a5 */ /* 0x008fe4000f8e00ff */
[----:B------:R-:W-:Y:S02]  /*4d50*/  ULEA UR21, UR52, UR21, 0x18 ;  /* 0x0000001534157291 */ /* 0x000fe4000f8ec0ff */
[----:B------:R-:W-:Y:S02]  /*4d60*/  UPLOP3.LUT UP2, UPT, UPT, UPT, UPT, 0x40, 0x4 ;  /* 0x000000000004789c */ /* 0x000fe40003f4e870 */
[----:B------:R-:W-:Y:S01]  /*4d70*/  UIADD3 UR37, UPT, UPT, UR21, 0x78, URZ ;  /* 0x0000007815257890 */ /* 0x000fe2000fffe0ff */
[----:B------:R-:W-:Y:S01]  /*4d80*/  UMOV UR6, UR7 ;  /* 0x0000000700067c82 */ /* 0x000fe20008000000 */
[----:B------:R-:W-:Y:S01]  /*4d90*/  UMOV UR38, UR9 ;  /* 0x0000000900267c82 */ /* 0x000fe20008000000 */
[----:B------:R-:W-:Y:S02]  /*4da0*/  UISETP.GE.AND UP0, UPT, UR45, 0x1, UPT ;  /* 0x000000012d00788c */ /* 0x000fe4000bf06270 */
[----:B------:R-:W-:Y:S01]  /*4db0*/  UISETP.NE.AND UP4, UPT, UR45, 0x1, UPT ;  /* 0x000000012d00788c */ /* 0x000fe2000bf85270 */
[----:B------:R-:W1:Y:S01]  /*4dc0*/  LDCU.64 UR22, c[0x0][0xb28] ;  /* 0x00016500ff1677ac */ /* 0x000e620008000a00 */
[----:B------:R-:W-:-:S02]  /*4dd0*/  UISETP.NE.AND UP6, UPT, UR15, 0x1, UPT ;  /* 0x000000010f00788c */ /* 0x000fc4000bfc5270 */
[----:B------:R-:W-:Y:S02]  /*4de0*/  UISETP.NE.AND UP5, UPT, UR50, 0x1, UPT ;  /* 0x000000013200788c */ /* 0x000fe4000bfa5270 */
[----:B------:R-:W-:Y:S02]  /*4df0*/  UIADD3 UR41, UPT, UPT, UR21, 0x60, URZ ;  /* 0x0000006015297890 */ /* 0x000fe4000fffe0ff */
[----:B------:R-:W-:Y:S02]  /*4e00*/  UIADD3 UR33, UPT, UPT, UR21, 0x68, URZ ;  /* 0x0000006815217890 */ /* 0x000fe4000fffe0ff */
[----:B------:R-:W-:Y:S02]  /*4e10*/  UIADD3 UR25, UPT, UPT, UR21, 0x70, URZ ;  /* 0x0000007015197890 */ /* 0x000fe4000fffe0ff */
[----:B------:R-:W-:Y:S02]  /*4e20*/  UPRMT UR37, UR52, 0x654, UR37 ;  /* 0x0000065434257896 */ /* 0x000fe40008000025 */
[----:B------:R-:W-:-:S02]  /*4e30*/  USHF.R.U32.HI UR39, URZ, UR49, UR6 ;  /* 0x00000031ff277299 */ /* 0x000fc40008011606 */
[----:B--2---:R-:W-:Y:S02]  /*4e40*/  USHF.R.U32.HI UR38, URZ, UR46, UR38 ;  /* 0x0000002eff267299 */ /* 0x004fe40008011626 */
[----:B------:R-:W-:-:S11]  /*4e50*/  UISETP.NE.AND UP3, UPT, UR4, 0x1, UPT ;  /* 0x000000010400788c */ /* 0x000fd6000bf65270 */
.L_x_102:
[C---:B------:R-:W-:Y:S02]  /*4e60*/  LEA R12, R14.reuse, UR21, 0x3 ;  /* 0x000000150e0c7c11 */ /* 0x040fe4000f8e18ff */
[----:B------:R-:W-:Y:S02]  /*4e70*/  SHF.L.U32 R0, R13, 0x1f, RZ ;  /* 0x0000001f0d007819 */ /* 0x000fe400000006ff */
[----:B------:R-:W-:Y:S02]  /*4e80*/  LEA R8, R14, UR21, 0x4 ;  /* 0x000000150e087c11 */ /* 0x000fe4000f8e20ff */
[----:B--2---:R-:W2:Y:S02]  /*4e90*/  SYNCS.PHASECHK.TRANS64.TRYWAIT P0, [R12+URZ+0xb0], R0 ;  /* 0x0000b0000c0075a7 */ /* 0x004ea400080011ff */
[----:B--2---:R-:W-:Y:S05]  /*4ea0*/  @!P0 BRA `(.L_x_92) ;  /* 0x0000004c00dc8947 */ /* 0x004fea0003800000 */
.L_x_189:
[----:B------:R-:W3:Y:S01]  /*4eb0*/  LDS.128 R8, [R8+0x140] ;  /* 0x0001400008087984 */ /* 0x000ee20000000c00 */
[----:B------:R-:W-:Y:S01]  /*4ec0*/  UISETP.GE.AND UP0, UPT, UR45, 0x1, UPT ;  /* 0x000000012d00788c */ /* 0x000fe2000bf06270 */
[----:B------:R-:W-:Y:S01]  /*4ed0*/  @!PT LDS RZ, [RZ] ;  /* 0x00000000fffff984 */ /* 0x000fe20000000800 */
[----:B------:R-:W-:Y:S01]  /*4ee0*/  @!PT LDS RZ, [RZ] ;  /* 0x00000000fffff984 */ /* 0x000fe20000000800 */
[----:B------:R-:W-:Y:S01]  /*4ef0*/  @!PT LDS RZ, [RZ] ;  /* 0x00000000fffff984 */ /* 0x000fe20000000800 */
[----:B------:R-:W-:Y:S01]  /*4f00*/  @!PT LDS RZ, [RZ] ;  /* 0x00000000fffff984 */ /* 0x000fe20000000800 */
[----:B------:R1:W-:Y:S06]  /*4f10*/  MEMBAR.ALL.CTA ;  /* 0x0000000000007992 */ /* 0x0003ec0000008000 */
[----:B-1----:R-:W1:Y:S01]  /*4f20*/  FENCE.VIEW.ASYNC.S ;  /* 0x00000000000073c6 */ /* 0x002e620000000000 */
[----:B---3--:R-:W-:Y:S11]  /*4f30*/  LOP3.LUT P0, RZ, R10, 0x1, RZ, 0xc0, !PT ;  /* 0x000000010aff7812 */ /* 0x008ff6000780c0ff */
[----:B------:R-:W-:Y:S02]  /*4f40*/  @!UPT UIADD3 URZ, UPT, UPT, URZ, URZ, URZ ;  /* 0x000000fffffff290 */ /* 0x000fe4000fffe0ff */
[----:B-1----:R-:W-:Y:S01]  /*4f50*/  VOTEU.ANY UP1, P0 ;  /* 0x0000000000ff7886 */ /* 0x002fe20000020100 */
[----:B------:R-:W-:Y:S11]  /*4f60*/  PLOP3.LUT P0, PT, PT, PT, UP1, 0x80, 0x8 ;  /* 0x000000000008781c */ /* 0x000ff60003f0f018 */
[----:B------:R-:W-:Y:S02]  /*4f70*/  @!UPT UIADD3 URZ, UPT, UPT, URZ, URZ, URZ ;  /* 0x000000fffffff290 */ /* 0x000fe4000fffe0ff */
[----:B--2---:R-:W-:Y:S02]  /*4f80*/  @P0 SHF.R.U32.HI R0, RZ, 0x10, R9 ;  /* 0x00000010ff000819 */ /* 0x004fe40000011609 */
[----:B------:R-:W-:Y:S02]  /*4f90*/  @P0 MOV R6, R8 ;  /* 0x0000000800060202 */ /* 0x000fe40000000f00 */
[----:B------:R-:W-:Y:S01]  /*4fa0*/  @P0 R2UR UR4, R0 ;  /* 0x00000000000402ca */ /* 0x000fe200000e0000 */
[----:B------:R-:W-:Y:S01]  /*4fb0*/  VIADD R0, R12, 0xc0 ;  /* 0x000000c00c007836 */ /* 0x000fe20000000000 */
[----:B------:R-:W-:Y:S02]  /*4fc0*/  @P0 LOP3.LUT R8, R9, 0xffff, RZ, 0xc0, !PT ;  /* 0x0000ffff09080812 */ /* 0x000fe400078ec0ff */
[----:B------:R-:W-:Y:S02]  /*4fd0*/  @P0 R2UR UR6, R6 ;  /* 0x00000000060602ca */ /* 0x000fe400000e0000 */
[----:B------:R-:W-:Y:S02]  /*4fe0*/  PRMT R0, RZ, 0x654, R0 ;  /* 0x00000654ff007816 */ /* 0x000fe40000000000 */
[----:B------:R-:W-:Y:S02]  /*4ff0*/  @P0 R2UR UR5, R8 ;  /* 0x00000000080502ca */ /* 0x000fe400000e0000 */
[----:B------:R1:W-:Y:S03]  /*5000*/  SYNCS.ARRIVE.TRANS64.RED.A1T0 RZ, [R0+URZ], RZ ;  /* 0x000000ff00ff79a7 */ /* 0x0003e600081004ff */
[----:B------:R-:W-:Y:S04]  /*5010*/  @UP1 UMOV UR29, UR4 ;  /* 0x00000004001d1c82 */ /* 0x000fe80008000000 */
[----:B------:R-:W-:Y:S04]  /*5020*/  @UP1 UMOV UR14, UR6 ;  /* 0x00000006000e1c82 */ /* 0x000fe80008000000 */
[----:B------:R-:W-:Y:S01]  /*5030*/  @UP1 UMOV UR13, UR5 ;  /* 0x00000005000d1c82 */ /* 0x000fe20008000000 */
[----:B------:R-:W-:Y:S05]  /*5040*/  BRA.U !UP0, `(.L_x_93) ;  /* 0x0000000108a47547 */ /* 0x000fea000b800000 */
[----:B------:R-:W-:Y:S02]  /*5050*/  UIMAD.WIDE.U32 UR16, UR13, UR51, URZ ;  /* 0x000000330d1072a5 */ /* 0x000fe4000f8e00ff */
[----:B------:R-:W-:Y:S02]  /*5060*/  UIMAD.WIDE.U32 UR18, UR14, UR48, URZ ;  /* 0x000000300e1272a5 */ /* 0x000fe4000f8e00ff */
[----:B------:R-:W-:Y:S02]  /*5070*/  USEL UR4, UR30, UR38, !UP5 ;  /* 0x000000261e047287 */ /* 0x000fe4000e800000 */
[----:B------:R-:W-:Y:S02]  /*5080*/  USEL UR7, UR31, UR39, !UP6 ;  /* 0x000000271f077287 */ /* 0x000fe4000f000000 */
[----:B------:R-:W-:Y:S02]  /*5090*/  UIMAD.WIDE.U32 UR8, UR4, UR22, URZ ;  /* 0x00000016040872a5 */ /* 0x000fe4000f8e00ff */
[----:B------:R-:W-:Y:S01]  /*50a0*/  UIMAD.WIDE.U32 UR10, UR7, UR22, URZ ;  /* 0x00000016070a72a5 */ /* 0x000fe2000f8e00ff */
[----:B------:R-:W-:Y:S02]  /*50b0*/  UMOV UR5, UR17 ;  /* 0x0000001100057c82 */ /* 0x000fe40008000000 */
[----:B------:R-:W-:Y:S03]  /*50c0*/  USHF.R.U32.HI UR6, URZ, UR46, UR5 ;  /* 0x0000002eff067299 */ /* 0x000fe60008011605 */
[----:B------:R-:W-:Y:S01]  /*50d0*/  UMOV UR5, UR19 ;  /* 0x0000001300057c82 */ /* 0x000fe20008000000 */
[----:B------:R-:W-:Y:S02]  /*50e0*/  USEL UR6, UR13, UR6, !UP5 ;  /* 0x000000060d067287 */ /* 0x000fe4000e800000 */
[----:B------:R-:W-:Y:S03]  /*50f0*/  USHF.R.U32.HI UR12, URZ, UR49, UR5 ;  /* 0x00000031ff0c7299 */ /* 0x000fe60008011605 */
[----:B------:R-:W-:Y:S02]  /*5100*/  UMOV UR5, UR9 ;  /* 0x0000000900057c82 */ /* 0x000fe40008000000 */
[----:B------:R-:W-:Y:S03]  /*5110*/  @UP4 USHF.R.U32.HI UR4, URZ, UR23, UR5 ;  /* 0x00000017ff044299 */ /* 0x000fe60008011605 */
[----:B------:R-:W-:Y:S01]  /*5120*/  UMOV UR5, UR11 ;  /* 0x0000000b00057c82 */ /* 0x000fe20008000000 */
[----:B------:R-:W-:Y:S02]  /*5130*/  UIMAD UR4, UR45, UR4, URZ ;  /* 0x000000042d0472a4 */ /* 0x000fe4000f8e02ff */
[----:B------:R-:W-:Y:S02]  /*5140*/  @UP4 USHF.R.U32.HI UR7, URZ, UR23, UR5 ;  /* 0x00000017ff074299 */ /* 0x000fe40008011605 */
[----:B------:R-:W-:Y:S02]  /*5150*/  UIMAD.WIDE.U32 UR10, UR6, UR22, URZ ;  /* 0x00000016060a72a5 */ /* 0x000fe4000f8e00ff */
[----:B------:R-:W-:Y:S02]  /*5160*/  USEL UR5, UR14, UR12, !UP6 ;  /* 0x0000000c0e057287 */ /* 0x000fe4000f000000 */
[----:B------:R-:W-:Y:S02]  /*5170*/  UIMAD UR8, UR45, UR7, URZ ;  /* 0x000000072d0872a4 */ /* 0x000fe4000f8e02ff */
[----:B------:R-:W-:Y:S03]  /*5180*/  UISETP.GE.AND UP0, UPT, UR6, UR4, UPT ;  /* 0x000000040600728c */ /* 0x000fe6000bf06270 */
[----:B------:R-:W-:Y:S01]  /*5190*/  UMOV UR4, UR11 ;  /* 0x0000000b00047c82 */ /* 0x000fe20008000000 */
[----:B------:R-:W-:Y:S02]  /*51a0*/  UISETP.GE.OR UP0, UPT, UR5, UR8, UP0 ;  /* 0x000000080500728c */ /* 0x000fe40008706670 */
[----:B------:R-:W-:Y:S02]  /*51b0*/  USHF.R.U32.HI UR4, URZ, UR23, UR4 ;  /* 0x00000017ff047299 */ /* 0x000fe40008011604 */
[----:B------:R-:W-:Y:S02]  /*51c0*/  UIMAD.WIDE.U32 UR8, UR5, UR22, URZ ;  /* 0x00000016050872a5 */ /* 0x000fe4000f8e00ff */
[----:B------:R-:W-:Y:S04]  /*51d0*/  USEL UR10, UR6, UR4, !UP4 ;  /* 0x00000004060a7287 */ /* 0x000fe8000e000000 */
[----:B------:R-:W-:Y:S01]  /*51e0*/  UIADD3 UR11, UPT, UPT, -UR10, URZ, URZ ;  /* 0x000000ff0a0b7290 */ /* 0x000fe2000fffe1ff */
[----:B------:R-:W-:Y:S02]  /*51f0*/  @!UP0 UMOV UR4, UR9 ;  /* 0x0000000900048c82 */ /* 0x000fe40008000000 */
[----:B------:R-:W-:Y:S02]  /*5200*/  @!UP0 USHF.R.U32.HI UR4, URZ, UR23, UR4 ;  /* 0x00000017ff048299 */ /* 0x000fe40008011604 */
[----:B------:R-:W-:Y:S02]  /*5210*/  UIMAD UR8, UR45, UR11, UR6 ;  /* 0x0000000b2d0872a4 */ /* 0x000fe4000f8e0206 */
[----:B------:R-:W-:Y:S04]  /*5220*/  @!UP0 USEL UR4, UR5, UR4, !UP4 ;  /* 0x0000000405048287 */ /* 0x000fe8000e000000 */
[----:B------:R-:W-:Y:S02]  /*5230*/  @!UP0 UIMAD UR7, UR7, UR8, UR4 ;  /* 0x00000008070782a4 */ /* 0x000fe4000f8e0204 */
[----:B------:R-:W-:Y:S02]  /*5240*/  @!UP0 UIADD3 UR9, UPT, UPT, UR10, -UR4, URZ ;  /* 0x800000040a098290 */ /* 0x000fe4000fffe0ff */
[----:B------:R-:W-:Y:S02]  /*5250*/  UIADD3 UR8, UPT, UPT, -UR6, URZ, URZ ;  /* 0x000000ff06087290 */ /* 0x000fe4000fffe1ff */
[----:B------:R-:W-:Y:S02]  /*5260*/  UIADD3 UR4, UPT, UPT, -UR5, URZ, URZ ;  /* 0x000000ff05047290 */ /* 0x000fe4000fffe1ff */
[----:B------:R-:W-:Y:S03]  /*5270*/  @!UP0 UIMAD UR6, UR9, UR45, UR5 ;  /* 0x0000002d090682a4 */ /* 0x000fe6000f8e0205 */
[----:B------:R-:W-:Y:S01]  /*5280*/  @!UP0 UMOV UR5, UR7 ;  /* 0x0000000700058c82 */ /* 0x000fe20008000000 */
[----:B------:R-:W-:Y:S02]  /*5290*/  UIMAD UR7, UR15, UR4, UR14 ;  /* 0x000000040f0772a4 */ /* 0x000fe4000f8e020e */
[----:B------:R-:W-:Y:S02]  /*52a0*/  UIMAD UR4, UR50, UR8, UR13 ;  /* 0x00000008320472a4 */ /* 0x000fe4000f8e020d */
[----:B------:R-:W-:Y:S02]  /*52b0*/  UIMAD UR14, UR5, UR15, UR7 ;  /* 0x0000000f050e72a4 */ /* 0x000fe4000f8e0207 */
[----:B------:R-:W-:Y:S11]  /*52c0*/  UIMAD UR13, UR6, UR50, UR4 ;  /* 0x00000032060d72a4 */ /* 0x000ff6000f8e0204 */
[----:B------:R-:W-:Y:S01]  /*52d0*/  @!UPT UIADD3 URZ, UPT, UPT, URZ, URZ, URZ ;  /* 0x000000fffffff290 */ /* 0x000fe2000fffe0ff */
.L_x_93:
[----:B------:R-:W2:Y:S01]  /*52e0*/  @!UP3 LDCU.128 UR8, c[0x0][0xb10] ;  /* 0x00016200ff08b7ac */ /* 0x000ea20008000c00 */
[C---:B----4-:R-:W-:Y:S02]  /*52f0*/  ISETP.NE.U32.AND P1, PT, R4.reuse, RZ, PT ;  /* 0x000000ff0400720c */ /* 0x050fe40003f25070 */
[----:B------:R-:W-:Y:S02]  /*5300*/  ISETP.NE.U32.AND P0, PT, R4, RZ, PT ;  /* 0x000000ff0400720c */ /* 0x000fe40003f05070 */
[C---:B------:R-:W-:Y:S02]  /*5310*/  ISETP.NE.AND.EX P1, PT, R5.reuse, RZ, PT, P1 ;  /* 0x000000ff0500720c */ /* 0x040fe40003f25310 */
[----:B------:R-:W-:Y:S01]  /*5320*/  ISETP.NE.AND.EX P0, PT, R5, RZ, PT, P0 ;  /* 0x000000ff0500720c */ /* 0x000fe20003f05300 */
[----:B------:R-:W3:Y:S01]  /*5330*/  @!UP3 LDCU UR5, c[0x0][0xb0c] ;  /* 0x00016180ff05b7ac */ /* 0x000ee20008000800 */
[----:B------:R-:W-:Y:S01]  /*5340*/  SHF.L.U32 R9, R15, 0x1f, RZ ;  /* 0x0000001f0f097819 */ /* 0x000fe200000006ff */
[----:B------:R-:W-:Y:S02]  /*5350*/  USHF.L.U32 UR42, UR24, 0x7, URZ ;  /* 0x00000007182a7899 */ /* 0x000fe400080006ff */
[----:B------:R-:W-:Y:S02]  /*5360*/  USHF.L.U32 UR43, UR20, 0x6, URZ ;  /* 0x00000006142b7899 */ /* 0x000fe400080006ff */
[----:B--2---:R-:W-:Y:S07]  /*5370*/  UIMAD.WIDE.U32 UR6, UR14, UR8, URZ ;  /* 0x000000080e0672a5 */ /* 0x004fee000f8e00ff */
[----:B------:R-:W-:Y:S01]  /*5380*/  @!UP3 UMOV UR4, UR7 ;  /* 0x000000070004bc82 */ /* 0x000fe20008000000 */
[----:B---3--:R-:W-:Y:S02]  /*5390*/  @!UP3 UISETP.NE.AND UP0, UPT, UR5, 0x1, UPT ;  /* 0x000000010500b88c */ /* 0x008fe4000bf05270 */
[----:B------:R-:W-:Y:S02]  /*53a0*/  @!UP3 USHF.R.U32.HI UR4, URZ, UR9, UR4 ;  /* 0x00000009ff04b299 */ /* 0x000fe40008011604 */
[----:B------:R-:W-:Y:S02]  /*53b0*/  UIMAD.WIDE.U32 UR6, UR13, UR11, URZ ;  /* 0x0000000b0d0672a5 */ /* 0x000fe4000f8e00ff */
[----:B------:R-:W-:Y:S02]  /*53c0*/  @!UP3 USEL UR8, UR14, UR4, !UP0 ;  /* 0x000000040e08b287 */ /* 0x000fe4000c000000 */
[----:B------:R-:W-:Y:S03]  /*53d0*/  @!UP3 UISETP.NE.AND UP0, UPT, UR10, 0x1, UPT ;  /* 0x000000010a00b88c */ /* 0x000fe6000bf05270 */
[----:B------:R-:W-:Y:S02]  /*53e0*/  @!UP3 UMOV UR6, UR7 ;  /* 0x000000070006bc82 */ /* 0x000fe40008000000 */
[----:B------:R-:W2:Y:S02]  /*53f0*/  @!UP3 LDCU UR4, c[0x0][0xb20] ;  /* 0x00016400ff04b7ac */ /* 0x000ea40008000800 */
[----:B--2---:R-:W-:Y:S04]  /*5400*/  @!UP3 USHF.R.U32.HI UR6, URZ, UR4, UR6 ;  /* 0x00000004ff06b299 */ /* 0x004fe80008011606 */
[----:B------:R-:W-:Y:S04]  /*5410*/  @!UP3 USEL UR6, UR13, UR6, !UP0 ;  /* 0x000000060d06b287 */ /* 0x000fe8000c000000 */
[----:B------:R-:W-:Y:S02]  /*5420*/  @!UP3 UIADD3 UR4, UPT, UPT, -UR8, UR6, URZ ;  /* 0x000000060804b290 */ /* 0x000fe4000fffe1ff */
[----:B------:R-:W-:Y:S02]  /*5430*/  @!UP3 UIADD3 UR6, UPT, UPT, UR8, -UR6, URZ ;  /* 0x800000060806b290 */ /* 0x000fe4000fffe0ff */
[----:B------:R-:W-:Y:S02]  /*5440*/  @!UP3 UIMAD UR14, UR4, UR5, UR14 ;  /* 0x00000005040eb2a4 */ /* 0x000fe4000f8e020e */
[----:B------:R-:W-:Y:S01]  /*5450*/  @!UP3 UIMAD UR13, UR6, UR10, UR13 ;  /* 0x0000000a060db2a4 */ /* 0x000fe2000f8e020d */
[----:B------:R-:W-:Y:S11]  /*5460*/  BRA.U UP2, `(.L_x_94) ;  /* 0x0000000102107547 */ /* 0x000ff6000b800000 */
[----:B------:R-:W-:Y:S04]  /*5470*/  MOV R6, UR54 ;  /* 0x0000003600067c02 */ /* 0x000fe80008000f00 */
[----:B------:R-:W-:Y:S04]  /*5480*/  SHF.L.U32 R6, R6, 0x1f, RZ ;  /* 0x0000001f06067819 */ /* 0x000fe800000006ff */
[----:B------:R-:W2:Y:S02]  /*5490*/  SYNCS.PHASECHK.TRANS64.TRYWAIT P2, [UR21+0xa8], R6 ;  /* 0x0000a806ff0075a7 */ /* 0x000ea40008041115 */
[----:B--2---:R-:W-:Y:S05]  /*54a0*/  @!P2 BRA `(.L_x_95) ;  /* 0x000000480070a947 */ /* 0x004fea0003800000 */
.L_x_94:
[----:B------:R-:W-:Y:S05]  /*54b0*/  @!P1 BRA `(.L_x_96) ;  /* 0x0000000000309947 */ /* 0x000fea0003800000 */
[----:B------:R-:W-:Y:S01]  /*54c0*/  ISETP.NE.U32.AND P1, PT, R2, RZ, PT ;  /* 0x000000ff0200720c */ /* 0x000fe20003f25070 */
[----:B------:R-:W2:Y:S01]  /*54d0*/  LDCU.64 UR4, c[0x0][0x358] ;  /* 0x00006b00ff0477ac */ /* 0x000ea20008000a00 */
[----:B------:R-:W-:Y:S02]  /*54e0*/  IMAD.MOV.U32 R50, RZ, RZ, 0x1 ;  /* 0x00000001ff327424 */ /* 0x000fe400078e00ff */
[----:B------:R-:W-:Y:S11]  /*54f0*/  ISETP.NE.AND.EX P1, PT, R3, RZ, PT, P1 ;  /* 0x000000ff0300720c */ /* 0x000ff60003f25310 */
[----:B------:R-:W-:Y:S02]  /*5500*/  @!UPT UIADD3 URZ, UPT, UPT, URZ, URZ, URZ ;  /* 0x000000fffffff290 */ /* 0x000fe4000fffe0ff */
[----:B------:R-:W3:Y:S01]  /*5510*/  @P1 LDC.64 R10, c[0x0][0x888] ;  /* 0x00022200ff0a1b82 */ /* 0x000ee20000000a00 */
[----:B-1----:R-:W-:Y:S04]  /*5520*/  @P1 IMAD R0, R4, UR36, RZ ;  /* 0x0000002404001c24 */ /* 0x002fe8000f8e02ff */
[----:B---3--:R-:W-:Y:S04]  /*5530*/  @P1 IMAD.WIDE R10, R0, 0x4, R10 ;  /* 0x00000004000a1825 */ /* 0x008fe800078e020a */
[----:B------:R-:W-:Y:S01]  /*5540*/  HFMA2 R0, -RZ, RZ, 0, 5.9604644775390625e-08 ;  /* 0x00000001ff007431 */ /* 0x000fe200000001ff */
[----:B--2--5:R2:W5:Y:S04]  /*5550*/  @P1 LDG.E R27, desc[UR4][R10.64] ;  /* 0x000000040a1b1981 */ /* 0x024568000c1e1900 */
[----:B------:R-:W-:Y:S01]  /*5560*/  @!P1 PRMT R50, R0, 0x7610, R50 ;  /* 0x0000761000329816 */ /* 0x000fe20000000032 */
[----:B--2---:R-:W3:Y:S06]  /*5570*/  @!P1 LDC R27, c[0x0][0x880] ;  /* 0x00022000ff1b9b82 */ /* 0x004eec0000000800 */
.L_x_96:
[----:B---3-5:R-:W-:Y:S01]  /*5580*/  @!P0 FSETP.EQ.AND P1, PT, R27, RZ, PT ;  /* 0x000000ff1b00820b */ /* 0x028fe20003f22000 */
[----:B------:R-:W-:Y:S01]  /*5590*/  @!UPT UIADD3 URZ, UPT, UPT, URZ, URZ, URZ ;  /* 0x000000fffffff290 */ /* 0x000fe2000fffe0ff */
[----:B------:R-:W-:Y:S11]  /*55a0*/  @!P0 BRA `(.L_x_97) ;  /* 0x0000000000188947 */ /* 0x000ff60003800000 */
[----:B------:R-:W-:Y:S02]  /*55b0*/  LOP3.LUT P0, RZ, R50, 0xff, RZ, 0xc0, !PT ;  /* 0x000000ff32ff7812 */ /* 0x000fe4000780c0ff */
[----:B------:R-:W-:Y:S04]  /*55c0*/  ISETP.NE.U32.AND P1, PT, R2, RZ, PT ;  /* 0x000000ff0200720c */ /* 0x000fe80003f25070 */
[----:B------:R-:W-:Y:S04]  /*55d0*/  ISETP.NE.AND.EX P1, PT, R3, RZ, PT, P1 ;  /* 0x000000ff0300720c */ /* 0x000fe80003f25310 */
[----:B------:R-:W-:Y:S03]  /*55e0*/  PLOP3.LUT P1, PT, P1, PT, PT, 0x8, 0x80 ;  /* 0x000000000080781c */ /* 0x000fe60000f2e170 */
[----:B------:R-:W-:Y:S11]  /*55f0*/  @P0 FSETP.EQ.AND P1, PT, R27, RZ, PT ;  /* 0x000000ff1b00020b */ /* 0x000ff60003f22000 */
[----:B------:R-:W-:Y:S02]  /*5600*/  @!UPT UIADD3 URZ, UPT, UPT, URZ, URZ, URZ ;  /* 0x000000fffffff290 */ /* 0x000fe4000fffe0ff */
.L_x_97:
[----:B------:R-:W2:Y:S01]  /*5610*/  SYNCS.PHASECHK.TRANS64.TRYWAIT P2, [UR21+0x80], R9 ;  /* 0x00008009ff0075a7 */ /* 0x000ea20008041115 */
[----:B------:R-:W-:Y:S04]  /*5620*/  ELECT P0, URZ, PT ;  /* 0x0000000000ff782f */ /* 0x000fe80003800000 */
[----:B------:R-:W-:Y:S11]  /*5630*/  PLOP3.LUT P1, PT, P1, P0, PT, 0xf2, 0x2f ;  /* 0x00000000002f781c */ /* 0x000ff60000f21e72 */
[----:B------:R-:W-:Y:S02]  /*5640*/  @!UPT UIADD3 URZ, UPT, UPT, URZ, URZ, URZ ;  /* 0x000000fffffff290 */ /* 0x000fe4000fffe0ff */
[----:B------:R-:W-:Y:S05]  /*5650*/  @!P1 IADD3 R8, P0, PT, R16, 0x580, RZ ;  /* 0x0000058010089810 */ /* 0x000fea0007f1e0ff */
[----:B-1----:R-:W-:Y:S01]  /*5660*/  @!P1 IMAD.X R6, RZ, RZ, R17, P0 ;  /* 0x000000ffff069224 */ /* 0x002fe200000e0611 */
[----:B--2---:R-:W-:Y:S07]  /*5670*/  @!P2 BRA `(.L_x_98) ;  /* 0x000000480014a947 */ /* 0x004fee0003800000 */
.L_x_192:
[----:B------:R-:W-:Y:S01]  /*5680*/  @!P1 R2UR UR5, R8 ;  /* 0x00000000080592ca */ /* 0x000fe200000e0000 */
[----:B------:R-:W-:Y:S01]  /*5690*/  VOTEU.ALL UP0, P1 ;  /* 0x0000000000ff7886 */ /* 0x000fe20000800000 */
[----:B------:R-:W-:Y:S01]  /*56a0*/  @!P1 R2UR UR4, R6 ;  /* 0x00000000060492ca */ /* 0x000fe200000e0000 */
[----:B------:R-:W-:Y:S01]  /*56b0*/  UMOV UR16, 0x0 ;  /* 0x0000000000107882 */ /* 0x000fe20000000000 */
[----:B------:R-:W-:Y:S01]  /*56c0*/  UMOV UR17, 0x10000000 ;  /* 0x1000000000117882 */ /* 0x000fe20000000000 */
[----:B------:R-:W-:Y:S01]  /*56d0*/  UMOV UR44, UR36 ;  /* 0x00000024002c7c82 */ /* 0x000fe20008000000 */
[----:B------:R-:W-:Y:S01]  /*56e0*/  @!UP0 UIADD3 UR40, UPT, UPT, UR21, 0x200, URZ ;  /* 0x0000020015288890 */ /* 0x000fe2000fffe0ff */
[----:B-1----:R-:W-:Y:S01]  /*56f0*/  @!P1 IMAD.MOV.U32 R0, RZ, RZ, 0x1000 ;  /* 0x00001000ff009424 */ /* 0x002fe200078e00ff */
[----:B------:R-:W-:Y:S01]  /*5700*/  @!UP0 UIADD3 UR10, UPT, UPT, UR42, 0x40, URZ ;  /* 0x000000402a0a8890 */ /* 0x000fe2000fffe0ff */
[----:B------:R-:W-:Y:S01]  /*5710*/  @!P1 IADD3 R8, P0, PT, R16, 0x580, RZ ;  /* 0x0000058010089810 */ /* 0x000fe20007f1e0ff */
[----:B------:R-:W-:Y:S01]  /*5720*/  @!UP0 UIADD3 UR8, UPT, UPT, UR21, 0xa00, URZ ;  /* 0x00000a0015088890 */ /* 0x000fe2000fffe0ff */
[----:B------:R-:W-:Y:S02]  /*5730*/  VOTEU.ALL UP0, P1 ;  /* 0x0000000000ff7886 */ /* 0x000fe40000800000 */
[----:B------:R-:W-:Y:S01]  /*5740*/  IMAD.U32 R10, RZ, RZ, UR5 ;  /* 0x00000005ff0a7e24 */ /* 0x000fe2000f8e00ff */
[----:B------:R-:W-:Y:S01]  /*5750*/  UMOV UR9, UR41 ;  /* 0x0000002900097c82 */ /* 0x000fe20008000000 */
[----:B------:R-:W-:Y:S01]  /*5760*/  IMAD.U32 R11, RZ, RZ, UR4 ;  /* 0x00000004ff0b7e24 */ /* 0x000fe2000f8e00ff */
[----:B------:R-:W-:Y:S01]  /*5770*/  UMOV UR11, UR43 ;  /* 0x0000002b000b7c82 */ /* 0x000fe20008000000 */
[----:B------:R-:W-:Y:S01]  /*5780*/  UMOV UR12, UR36 ;  /* 0x00000024000c7c82 */ /* 0x000fe20008000000 */
[----:B------:R-:W-:Y:S01]  /*5790*/  @!P1 R2UR UR4, R10 ;  /* 0x000000000a0492ca */ /* 0x000fe200000e0000 */
[----:B------:R-:W-:Y:S01]  /*57a0*/  UPRMT UR6, UR52, 0x654, UR41 ;  /* 0x0000065434067896 */ /* 0x000fe20008000029 */
[----:B------:R-:W-:Y:S01]  /*57b0*/  @!P1 R2UR UR5, R11 ;  /* 0x000000000b0592ca */ /* 0x000fe200000e0000 */
[----:B------:R-:W-:Y:S11]  /*57c0*/  @!P1 IMAD.X R6, RZ, RZ, R17, P0 ;  /* 0x000000ffff069224 */ /* 0x000ff600000e0611 */
[----:B------:R-:W-:Y:S01]  /*57d0*/  @!UPT UIADD3 URZ, UPT, UPT, URZ, URZ, URZ ;  /* 0x000000fffffff290 */ /* 0x000fe2000fffe0ff */
[----:B------:R1:W-:Y:S01]  /*57e0*/  @!UP0 UTMALDG.3D [UR40], [UR4], desc[UR16] ;  /* 0x00001028040085b4 */ /* 0x0003e20008011000 */
[----:B------:R-:W-:Y:S05]  /*57f0*/  VOTEU.ALL UP0, P1 ;  /* 0x0000000000ff7886 */ /* 0x000fea0000800000 */
[----:B------:R1:W-:Y:S01]  /*5800*/  @!UP0 UTMALDG.3D [UR8], [UR4], desc[UR16] ;  /* 0x00001008040085b4 */ /* 0x0003e20008011000 */
[----:B------:R1:W-:Y:S01]  /*5810*/  @!P1 SYNCS.ARRIVE.TRANS64.RED.A0TR RZ, [UR21+0x60], R0 ;  /* 0x00006000ffff99a7 */ /* 0x0003e20008300415 */
[----:B------:R-:W-:Y:S01]  /*5820*/  SYNCS.ARRIVE.TRANS64.RED.A1T0 RZ, [UR6], RZ ;  /* 0x000000ffffff79a7 */ /* 0x000fe20008100406 */
[----:B------:R-:W2:Y:S02]  /*5830*/  SYNCS.PHASECHK.TRANS64.TRYWAIT P2, [UR21+0x88], R9 ;  /* 0x00008809ff0075a7 */ /* 0x000ea40008041115 */
[----:B-12---:R-:W-:Y:S05]  /*5840*/  @!P2 BRA `(.L_x_99) ;  /* 0x0000004400b8a947 */ /* 0x006fea0003800000 */
.L_x_194:
        /* <DEDUP_REMOVED lines=10> */
[----:B------:R-:W-:Y:S02]  /*58f0*/  @!UP0 UIADD3 UR10, UPT, UPT, UR42, 0x50, URZ ;  /* 0x000000502a0a8890 */ /* 0x000fe4000fffe0ff */
[----:B------:R-:W-:Y:S01]  /*5900*/  @!UP0 UIADD3 UR8, UPT, UPT, UR21, 0x1a00, URZ ;  /* 0x00001a0015088890 */ /* 0x000fe2000fffe0ff */
[----:B------:R-:W-:Y:S01]  /*5910*/  IMAD.U32 R10, RZ, RZ, UR5 ;  /* 0x00000005ff0a7e24 */ /* 0x000fe2000f8e00ff */
[----:B------:R-:W-:Y:S01]  /*5920*/  VOTEU.ALL UP0, P1 ;  /* 0x0000000000ff7886 */ /* 0x000fe20000800000 */
[----:B------:R-:W-:Y:S01]  /*5930*/  IMAD.U32 R11, RZ, RZ, UR4 ;  /* 0x00000004ff0b7e24 */ /* 0x000fe2000f8e00ff */
[----:B------:R-:W-:Y:S01]  /*5940*/  UMOV UR9, UR33 ;  /* 0x0000002100097c82 */ /* 0x000fe20008000000 */
[----:B------:R-:W-:Y:S01]  /*5950*/  UMOV UR11, UR43 ;  /* 0x0000002b000b7c82 */ /* 0x000fe20008000000 */
[----:B------:R-:W-:Y:S01]  /*5960*/  @!P1 R2UR UR4, R10 ;  /* 0x000000000a0492ca */ /* 0x000fe200000e0000 */
[----:B------:R-:W-:Y:S01]  /*5970*/  UMOV UR12, UR36 ;  /* 0x00000024000c7c82 */ /* 0x000fe20008000000 */
[----:B------:R-:W-:Y:S01]  /*5980*/  @!P1 R2UR UR5, R11 ;  /* 0x000000000b0592ca */ /* 0x000fe200000e0000 */
[----:B------:R-:W-:Y:S01]  /*5990*/  UPRMT UR6, UR52, 0x654, UR33 ;  /* 0x0000065434067896 */ /* 0x000fe20008000021 */
[----:B------:R-:W-:Y:S11]  /*59a0*/  @!P1 IMAD.X R6, RZ, RZ, R17, P0 ;  /* 0x000000ffff069224 */ /* 0x000ff600000e0611 */
[----:B------:R1:W-:Y:S01]  /*59b0*/  @!UP0 UTMALDG.3D [UR32], [UR4], desc[UR16] ;  /* 0x00001020040085b4 */ /* 0x0003e20008011000 */
[----:B------:R-:W-:Y:S05]  /*59c0*/  VOTEU.ALL UP0, P1 ;  /* 0x0000000000ff7886 */ /* 0x000fea0000800000 */
[----:B------:R1:W-:Y:S01]  /*59d0*/  @!UP0 UTMALDG.3D [UR8], [UR4], desc[UR16] ;  /* 0x00001008040085b4 */ /* 0x0003e20008011000 */
[----:B------:R1:W-:Y:S01]  /*59e0*/  @!P1 SYNCS.ARRIVE.TRANS64.RED.A0TR RZ, [UR21+0x68], R0 ;  /* 0x00006800ffff99a7 */ /* 0x0003e20008300415 */
[----:B------:R-:W-:Y:S01]  /*59f0*/  SYNCS.ARRIVE.TRANS64.RED.A1T0 RZ, [UR6], RZ ;  /* 0x000000ffffff79a7 */ /* 0x000fe20008100406 */
[----:B------:R-:W2:Y:S02]  /*5a00*/  SYNCS.PHASECHK.TRANS64.TRYWAIT P2, [UR21+0x90], R9 ;  /* 0x00009009ff0075a7 */ /* 0x000ea40008041115 */
[----:B-12---:R-:W-:Y:S05]  /*5a10*/  @!P2 BRA `(.L_x_100) ;  /* 0x00000044005ca947 */ /* 0x006fea0003800000 */
.L_x_196:
        /* <DEDUP_REMOVED lines=9> */
[----:B------:R-:W-:Y:S01]  /*5ab0*/  VIADD R14, R14, 0x1 ;  /* 0x000000010e0e7836 */ /* 0x000fe20000000000 */
        /* <DEDUP_REMOVED lines=10> */
[----:B------:R-:W-:Y:S01]  /*5b60*/  UMOV UR12, UR36 ;  /* 0x00000024000c7c82 */ /* 0x000fe20008000000 */
[----:B------:R-:W-:Y:S11]  /*5b70*/  UPRMT UR6, UR52, 0x654, UR25 ;  /* 0x0000065434067896 */ /* 0x000ff60008000019 */
[----:B------:R1:W-:Y:S01]  /*5b80*/  @!UP0 UTMALDG.3D [UR24], [UR4], desc[UR16] ;  /* 0x00001018040085b4 */ /* 0x0003e20008011000 */
[----:B------:R-:W-:Y:S05]  /*5b90*/  VOTEU.ALL UP0, P1 ;  /* 0x0000000000ff7886 */ /* 0x000fea0000800000 */
[----:B------:R1:W-:Y:S01]  /*5ba0*/  @!UP0 UTMALDG.3D [UR8], [UR4], desc[UR16] ;  /* 0x00001008040085b4 */ /* 0x0003e20008011000 */
[----:B------:R1:W-:Y:S01]  /*5bb0*/  @!P1 SYNCS.ARRIVE.TRANS64.RED.A0TR RZ, [UR21+0x70], R0 ;  /* 0x00007000ffff99a7 */ /* 0x0003e20008300415 */
[----:B------:R-:W-:Y:S01]  /*5bc0*/  SYNCS.ARRIVE.TRANS64.RED.A1T0 RZ, [UR6], RZ ;  /* 0x000000ffffff79a7 */ /* 0x000fe20008100406 */
[----:B------:R-:W2:Y:S02]  /*5bd0*/  SYNCS.PHASECHK.TRANS64.TRYWAIT P0, [UR21+0x98], R9 ;  /* 0x00009809ff0075a7 */ /* 0x000ea40008001115 */
[----:B-12---:R-:W-:Y:S05]  /*5be0*/  @!P0 BRA `(.L_x_101) ;  /* 0x0000004400008947 */ /* 0x006fea0003800000 */
.L_x_198:
[----:B------:R-:W-:Y:S01]  /*5bf0*/  UPLOP3.LUT UP2, UPT, UPT, UPT, UPT, 0x80, 0x8 ;  /* 0x000000000008789c */ /* 0x000fe20003f4f070 */
[----:B------:R-:W-:Y:S01]  /*5c00*/  @!P1 IADD3 R6, P0, PT, R16, 0x580, RZ ;  /* 0x0000058010069810 */ /* 0x000fe20007f1e0ff */
[----:B------:R-:W-:Y:S01]  /*5c10*/  UMOV UR6, 0x0 ;  /* 0x0000000000067882 */ /* 0x000fe20000000000 */
[----:B------:R-:W-:Y:S01]  /*5c20*/  UMOV UR7, 0x10000000 ;  /* 0x1000000000077882 */ /* 0x000fe20000000000 */
[----:B------:R-:W-:Y:S01]  /*5c30*/  VOTEU.ALL UP0, P1 ;  /* 0x0000000000ff7886 */ /* 0x000fe20000800000 */
[----:B------:R-:W-:Y:S01]  /*5c40*/  @!P1 R2UR UR5, R6 ;  /* 0x00000000060592ca */ /* 0x000fe200000e0000 */
[----:B-1----:R-:W-:Y:S01]  /*5c50*/  @!P1 IMAD.X R0, RZ, RZ, R17, P0 ;  /* 0x000000ffff009224 */ /* 0x002fe200000e0611 */
[----:B------:R-:W-:Y:S01]  /*5c60*/  UMOV UR19, UR43 ;  /* 0x0000002b00137c82 */ /* 0x000fe20008000000 */
[----:B------:R-:W-:Y:S01]  /*5c70*/  UMOV UR20, UR36 ;  /* 0x0000002400147c82 */ /* 0x000fe20008000000 */
[----:B------:R-:W-:Y:S01]  /*5c80*/  @!UP0 UIADD3 UR18, UPT, UPT, UR42, 0x30, URZ ;  /* 0x000000302a128890 */ /* 0x000fe2000fffe0ff */
[----:B------:R-:W-:Y:S01]  /*5c90*/  R2UR UR24, R52 ;  /* 0x00000000341872ca */ /* 0x000fe200000e0000 */
[----:B------:R-:W-:Y:S01]  /*5ca0*/  @!UP0 UIADD3 UR16, UPT, UPT, UR21, 0x3200, URZ ;  /* 0x0000320015108890 */ /* 0x000fe2000fffe0ff */
[----:B------:R-:W-:Y:S01]  /*5cb0*/  @!P1 R2UR UR4, R0 ;  /* 0x00000000000492ca */ /* 0x000fe200000e0000 */
[----:B------:R-:W-:Y:S01]  /*5cc0*/  @!UP0 UIADD3 UR17, UPT, UPT, UR21, 0x78, URZ ;  /* 0x0000007815118890 */ /* 0x000fe2000fffe0ff */
[----:B------:R-:W-:Y:S01]  /*5cd0*/  ISETP.NE.AND P0, PT, R14, 0x2, PT ;  /* 0x000000020e00780c */ /* 0x000fe20003f05270 */
[----:B------:R-:W-:Y:S01]  /*5ce0*/  @!UP0 UIADD3 UR10, UPT, UPT, UR42, 0x70, URZ ;  /* 0x000000702a0a8890 */ /* 0x000fe2000fffe0ff */
[----:B------:R-:W-:Y:S01]  /*5cf0*/  LOP3.LUT R15, R15, 0x1, RZ, 0x3c, !PT ;  /* 0x000000010f0f7812 */ /* 0x000fe200078e3cff */
[----:B------:R-:W-:Y:S01]  /*5d00*/  @!UP0 UIADD3 UR8, UPT, UPT, UR21, 0x3a00, URZ ;  /* 0x00003a0015088890 */ /* 0x000fe2000fffe0ff */
[----:B------:R-:W-:Y:S01]  /*5d10*/  IMAD.U32 R8, RZ, RZ, UR5 ;  /* 0x00000005ff087e24 */ /* 0x000fe2000f8e00ff */
[----:B------:R-:W-:Y:S01]  /*5d20*/  VOTEU.ALL UP0, P1 ;  /* 0x0000000000ff7886 */ /* 0x000fe20000800000 */
[----:B------:R-:W-:Y:S01]  /*5d30*/  UMOV UR11, UR43 ;  /* 0x0000002b000b7c82 */ /* 0x000fe20008000000 */
[----:B------:R-:W-:Y:S01]  /*5d40*/  UMOV UR12, UR36 ;  /* 0x00000024000c7c82 */ /* 0x000fe20008000000 */
[----:B------:R-:W-:Y:S01]  /*5d50*/  UMOV UR9, UR17 ;  /* 0x0000001100097c82 */ /* 0x000fe20008000000 */
[----:B------:R-:W-:Y:S01]  /*5d60*/  SEL R0, RZ, 0x1, P0 ;  /* 0x00000001ff007807 */ /* 0x000fe20000000000 */
[----:B------:R-:W-:Y:S01]  /*5d70*/  UIADD3 UR24, UPT, UPT, UR13, UR24, URZ ;  /* 0x000000180d187290 */ /* 0x000fe2000fffe0ff */
[----:B------:R-:W-:Y:S01]  /*5d80*/  IMAD.U32 R9, RZ, RZ, UR4 ;  /* 0x00000004ff097e24 */ /* 0x000fe2000f8e00ff */
[----:B------:R-:W-:Y:S01]  /*5d90*/  @!P1 R2UR UR4, R8 ;  /* 0x00000000080492ca */ /* 0x000fe200000e0000 */
[----:B------:R-:W-:Y:S01]  /*5da0*/  UMOV UR36, UR29 ;  /* 0x0000001d00247c82 */ /* 0x000fe20008000000 */
[----:B------:R-:W-:Y:S02]  /*5db0*/  LOP3.LUT R13, R13, R0, RZ, 0x3c, !PT ;  /* 0x000000000d0d7212 */ /* 0x000fe400078e3cff */
[----:B------:R-:W-:Y:S02]  /*5dc0*/  @!P1 R2UR UR5, R9 ;  /* 0x00000000090592ca */ /* 0x000fe400000e0000 */
[----:B------:R-:W-:Y:S11]  /*5dd0*/  SEL R14, R14, RZ, P0 ;  /* 0x000000ff0e0e7207 */ /* 0x000ff60000000000 */
[----:B------:R1:W-:Y:S01]  /*5de0*/  @!UP0 UTMALDG.3D [UR16], [UR4], desc[UR6] ;  /* 0x00000610040085b4 */ /* 0x0003e20008011000 */
[----:B------:R-:W-:Y:S05]  /*5df0*/  VOTEU.ALL UP0, P1 ;  /* 0x0000000000ff7886 */ /* 0x000fea0000800000 */
[----:B------:R2:W-:Y:S01]  /*5e00*/  @!UP0 UTMALDG.3D [UR8], [UR4], desc[UR6] ;  /* 0x00000608040085b4 */ /* 0x0005e20008011000 */
[----:B------:R2:W-:Y:S01]  /*5e10*/  @!P1 SYNCS.ARRIVE.TRANS64.RED.A0TR RZ, [UR21+0x78], R7 ;  /* 0x00007807ffff99a7 */ /* 0x0005e20008300415 */
[----:B------:R-:W-:Y:S01]  /*5e20*/  SYNCS.ARRIVE.TRANS64.RED.A1T0 RZ, [UR37], RZ ;  /* 0x000000ffffff79a7 */ /* 0x000fe20008100425 */
[----:B-1----:R-:W-:Y:S01]  /*5e30*/  UIADD3 UR20, UPT, UPT, UR14, UR63, URZ ;  /* 0x0000003f0e147290 */ /* 0x002fe2000fffe0ff */
[----:B------:R-:W-:Y:S11]  /*5e40*/  BRA.U UP1, `(.L_x_102) ;  /* 0xfffffff101047547 */ /* 0x000ff6000b83ffff */
[----:B------:R-:W-:-:S04]  /*5e50*/  SHF.L.U32 R2, R15, 0x1f, RZ ;  /* 0x0000001f0f027819 */ /* 0x000fc800000006ff */
[----:B------:R-:W1:Y:S02]  /*5e60*/  SYNCS.PHASECHK.TRANS64.TRYWAIT P0, [UR21+0x80], R2 ;  /* 0x00008002ff0075a7 */ /* 0x000e640008001115 */
[----:B-1----:R-:W-:Y:S05]  /*5e70*/  @!P0 BRA `(.L_x_103) ;  /* 0x0000004000748947 */ /* 0x002fea0003800000 */
.L_x_200:
[----:B------:R-:W3:Y:S02]  /*5e80*/  SYNCS.PHASECHK.TRANS64.TRYWAIT P0, [UR21+0x88], R2 ;  /* 0x00008802ff0075a7 */ /* 0x000ee40008001115 */
[----:B---3--:R-:W-:Y:S05]  /*5e90*/  @!P0 BRA `(.L_x_104) ;  /* 0x0000004000848947 */ /* 0x008fea0003800000 */
.L_x_202:
[----:B------:R-:W3:Y:S02]  /*5ea0*/  SYNCS.PHASECHK.TRANS64.TRYWAIT P0, [UR21+0x90], R2 ;  /* 0x00009002ff0075a7 */ /* 0x000ee40008001115 */
[----:B---3--:R-:W-:Y:S05]  /*5eb0*/  @!P0 BRA `(.L_x_105) ;  /* 0x0000004000948947 */ /* 0x008fea0003800000 */
.L_x_204:
[----:B-1----:R-:W-:-:S07]  /*5ec0*/  MOV R0, UR21 ;  /* 0x0000001500007c02 */ /* 0x002fce0008000f00 */
.L_x_106:
[----:B-1----:R-:W-:-:S04]  /*5ed0*/  SHF.L.U32 R2, R15, 0x1f, RZ ;  /* 0x0000001f0f027819 */ /* 0x002fc800000006ff */
[----:B------:R1:W3:Y:S03]  /*5ee0*/  SYNCS.PHASECHK.TRANS64.TRYWAIT P0, [R0+URZ+0x98], R2 ;  /* 0x00009802000075a7 */ /* 0x0002e600080011ff */
[----:B---3--:R-:W-:Y:S05]  /*5ef0*/  @!P0 NANOSLEEP.SYNCS 0x989680 ;  /* 0x009896800000895d */ /* 0x008fea0003900000 */
[----:B------:R-:W3:Y:S02]  /*5f00*/  @!P0 SYNCS.PHASECHK.TRANS64 P0, [R0+URZ+0x98], R2 ;  /* 0x00009802000085a7 */ /* 0x000ee400080010ff */
[----:B--23--:R-:W-:Y:S05]  /*5f10*/  @P0 EXIT ;  /* 0x000000000000094d */ /* 0x00cfea0003800000 */
[----:B------:R-:W-:Y:S05]  /*5f20*/  BRA `(.L_x_106) ;  /* 0xfffffffc00e87947 */ /* 0x000fea000383ffff */
.L_x_91:
[----:B------:R-:W-:-:S06]  /*5f30*/  UISETP.GE.AND UP0, UPT, UR22, 0x4, UPT ;  /* 0x000000041600788c */ /* 0x000fcc000bf06270 */
[----:B------:R-:W-:-:S13]  /*5f40*/  PLOP3.LUT P0, PT, PT, PT, UP0, 0x80, 0x8 ;  /* 0x000000000008781c */ /* 0x000fda0003f0f008 */
[----:B------:R-:W-:Y:S05]  /*5f50*/  @!P0 EXIT ;  /* 0x000000000000894d */ /* 0x000fea0003800000 */
[----:B------:R-:W-:Y:S01]  /*5f60*/  BAR.SYNC.DEFER_BLOCKING 0x6, 0xa0 ;  /* 0x0182800000007b1d */ /* 0x000fe20000010000 */
[----:B------:R-:W-:Y:S01]  /*5f70*/  IMAD.SHL.U32 R49, R61, 0x10, RZ ;  /* 0x000000103d317824 */ /* 0x000fe200078e00ff */
[----:B------:R-:W-:Y:S01]  /*5f80*/  CS2R R58, SRZ ;  /* 0x00000000003a7805 */ /* 0x000fe2000001ff00 */
[----:B------:R-:W-:Y:S02]  /*5f90*/  IMAD.SHL.U32 R5, R51, 0x200, RZ ;  /* 0x0000020033057824 */ /* 0x000fe400078e00ff */
[----:B------:R-:W-:Y:S01]  /*5fa0*/  IMAD.U32 R23, R61, 0x10000, RZ ;  /* 0x000100003d177824 */ /* 0x000fe200078e00ff */
[----:B------:R-:W-:Y:S01]  /*5fb0*/  UMOV UR43, 0x400 ;  /* 0x00000400002b7882 */ /* 0x000fe20000000000 */
[----:B------:R-:W-:Y:S01]  /*5fc0*/  LOP3.LUT R48, R49, 0x5b0, RZ, 0xc0, !PT ;  /* 0x000005b031307812 */ /* 0x000fe200078ec0ff */
[----:B------:R-:W-:Y:S01]  /*5fd0*/  ULEA UR43, UR52, UR43, 0x18 ;  /* 0x0000002b342b7291 */ /* 0x000fe2000f8ec0ff */
[----:B------:R-:W1:Y:S01]  /*5fe0*/  LDC.64 R44, c[0x0][0x888] ;  /* 0x00022200ff2c7b82 */ /* 0x000e620000000a00 */
[----:B------:R-:W-:Y:S01]  /*5ff0*/  IMAD.SHL.U32 R4, R61, 0x2, RZ ;  /* 0x000000023d047824 */ /* 0x000fe200078e00ff */
[----:B------:R-:W-:Y:S01]  /*6000*/  LOP3.LUT R48, R48, 0x200, R5, 0xf8, !PT ;  /* 0x0000020030307812 */ /* 0x000fe200078ef805 */
[----:B------:R-:W-:Y:S01]  /*6010*/  IMAD.SHL.U32 R5, R51, 0x200000, RZ ;  /* 0x0020000033057824 */ /* 0x000fe200078e00ff */
[C---:B------:R-:W-:Y:S01]  /*6020*/  LOP3.LUT R6, R49.reuse, 0x40, RZ, 0xc0, !PT ;  /* 0x0000004031067812 */ /* 0x040fe200078ec0ff */
[----:B------:R-:W-:Y:S01]  /*6030*/  UIADD3 UR4, UPT, UPT, UR43, 0x200, URZ ;  /* 0x000002002b047890 */ /* 0x000fe2000fffe0ff */
[----:B------:R-:W-:Y:S01]  /*6040*/  LOP3.LUT P0, RZ, R49, 0x40, RZ, 0xc0, !PT ;  /* 0x0000004031ff7812 */ /* 0x000fe2000780c0ff */
[----:B------:R-:W-:Y:S01]  /*6050*/  IMAD.MOV.U32 R60, RZ, RZ, 0x1 ;  /* 0x00000001ff3c7424 */ /* 0x000fe200078e00ff */
[----:B------:R-:W2:Y:S01]  /*6060*/  LDC.64 R46, c[0x0][0x890] ;  /* 0x00022400ff2e7b82 */ /* 0x000ea20000000a00 */
[----:B------:R-:W-:Y:S01]  /*6070*/  LOP3.LUT R5, R5, 0x200000, RZ, 0xc0, !PT ;  /* 0x0020000005057812 */ /* 0x000fe200078ec0ff */
[----:B------:R-:W-:Y:S01]  /*6080*/  IMAD.MOV.U32 R22, RZ, RZ, RZ ;  /* 0x000000ffff167224 */ /* 0x000fe200078e00ff */
[----:B------:R-:W-:Y:S01]  /*6090*/  LOP3.LUT R4, R6, 0x8, R4, 0xf8, !PT ;  /* 0x0000000806047812 */ /* 0x000fe200078ef804 */
[----:B------:R-:W-:Y:S01]  /*60a0*/  IMAD.MOV.U32 R56, RZ, RZ, RZ ;  /* 0x000000ffff387224 */ /* 0x000fe200078e00ff */
[----:B------:R-:W-:Y:S01]  /*60b0*/  LOP3.LUT R23, R5, 0x400000, R23, 0xf8, !PT ;  /* 0x0040000005177812 */ /* 0x000fe200078ef817 */
[----:B------:R-:W-:Y:S01]  /*60c0*/  IMAD.U32 R53, RZ, RZ, UR4 ;  /* 0x00000004ff357e24 */ /* 0x000fe2000f8e00ff */
[----:B------:R-:W3:Y:S01]  /*60d0*/  LDS R0, [UR43+0x160] ;  /* 0x0001602bff007984 */ /* 0x000ee20008000800 */
[----:B------:R-:W4:Y:S01]  /*60e0*/  LDC.64 R42, c[0x0][0x8b0] ;  /* 0x00022c00ff2a7b82 */ /* 0x000f220000000a00 */
[----:B------:R-:W-:Y:S01]  /*60f0*/  LOP3.LUT R48, R48, R4, RZ, 0xfc, !PT ;  /* 0x0000000430307212 */ /* 0x000fe200078efcff */
[----:B------:R-:W1:Y:S01]  /*6100*/  LDCU UR60, c[0x0][0x370] ;  /* 0x00006e00ff3c77ac */ /* 0x000e620008000800 */
[----:B------:R-:W-:Y:S01]  /*6110*/  LOP3.LUT R61, R61, 0x60, RZ, 0xc0, !PT ;  /* 0x000000603d3d7812 */ /* 0x000fe200078ec0ff */
[----:B------:R-:W1:Y:S04]  /*6120*/  LDCU UR42, c[0x0][0xb0c] ;  /* 0x00016180ff2a77ac */ /* 0x000e680008000800 */
[----:B------:R-:W1:Y:S01]  /*6130*/  LDC.64 R40, c[0x0][0x8a8] ;  /* 0x00022a00ff287b82 */ /* 0x000e620000000a00 */
[----:B------:R-:W1:Y:S01]  /*6140*/  LDCU UR39, c[0x0][0xb30] ;  /* 0x00016600ff2777ac */ /* 0x000e620008000800 */
[----:B------:R-:W1:Y:S01]  /*6150*/  LDCU.64 UR54, c[0x0][0x888] ;  /* 0x00011100ff3677ac */ /* 0x000e620008000a00 */
[----:B------:R-:W1:Y:S01]  /*6160*/  LDCU.64 UR40, c[0x0][0xb28] ;  /* 0x00016500ff2877ac */ /* 0x000e620008000a00 */
[----:B------:R-:W1:Y:S01]  /*6170*/  LDCU.128 UR56, c[0x0][0xb10] ;  /* 0x00016200ff3877ac */ /* 0x000e620008000c00 */
[----:B------:R-:W1:Y:S01]  /*6180*/  LDCU UR53, c[0x0][0x374] ;  /* 0x00006e80ff3577ac */ /* 0x000e620008000800 */
[----:B------:R-:W-:Y:S01]  /*6190*/  UMOV UR47, URZ ;  /* 0x000000ff002f7c82 */ /* 0x000fe20008000000 */
[----:B------:R-:W-:Y:S01]  /*61a0*/  UMOV UR46, URZ ;  /* 0x000000ff002e7c82 */ /* 0x000fe20008000000 */
[----:B---3--:R-:W-:Y:S01]  /*61b0*/  IMAD.IADD R23, R0, 0x1, R23 ;  /* 0x0000000100177824 */ /* 0x008fe200078e0217 */
[----:B--2---:R-:W-:-:S07]  /*61c0*/  P2R R0, PR, RZ, 0x1 ;  /* 0x00000001ff007803 */ /* 0x004fce0000000000 */
.L_x_150:
[----:B------:R-:W-:Y:S02]  /*61d0*/  LEA R3, R56, UR43, 0x3 ;  /* 0x0000002b38037c11 */ /* 0x000fe4000f8e18ff */
[----:B------:R-:W-:Y:S02]  /*61e0*/  SHF.L.U32 R0, R58, 0x1f, RZ ;  /* 0x0000001f3a007819 */ /* 0x000fe400000006ff */
[----:B-1----:R-:W-:Y:S02]  /*61f0*/  LEA R4, R56, UR43, 0x4 ;  /* 0x0000002b38047c11 */ /* 0x002fe4000f8e20ff */
[----:B------:R-:W2:Y:S02]  /*6200*/  SYNCS.PHASECHK.TRANS64.TRYWAIT P0, [R3+URZ+0xb0], R0 ;  /* 0x0000b000030075a7 */ /* 0x000ea400080011ff */
[----:B--2---:R-:W-:Y:S05]  /*6210*/  @!P0 BRA `(.L_x_107) ;  /* 0x0000003c00d48947 */ /* 0x004fea0003800000 */
.L_x_205:
        /* <DEDUP_REMOVED lines=11> */
[----:B------:R-:W-:Y:S01]  /*62d0*/  PLOP3.LUT P0, PT, PT, PT, UP1, 0x80, 0x8 ;  /* 0x000000000008781c */ /* 0x000fe20003f0f018 */
[----:B------:R-:W-:Y:S11]  /*62e0*/  UP2UR UR62, UPR, URZ, 0x2 ;  /* 0x00000002ff3e7883 */ /* 0x000ff60008000000 */
[----:B------:R-:W-:Y:S01]  /*62f0*/  @!UPT UIADD3 URZ, UPT, UPT, URZ, URZ, URZ ;  /* 0x000000fffffff290 */ /* 0x000fe2000fffe0ff */
        /* <DEDUP_REMOVED lines=13> */
[----:B------:R-:W2:Y:S01]  /*63d0*/  LDCU UR12, c[0x0][0xb20] ;  /* 0x00016400ff0c77ac */ /* 0x000ea20008000800 */
[----:B------:R-:W-:Y:S02]  /*63e0*/  UIMAD.WIDE.U32 UR4, UR53, UR59, URZ ;  /* 0x0000003b350472a5 */ /* 0x000fe4000f8e00ff */
[----:B------:R-:W-:Y:S02]  /*63f0*/  UIMAD.WIDE.U32 UR6, UR60, UR56, URZ ;  /* 0x000000383c0672a5 */ /* 0x000fe4000f8e00ff */
[----:B------:R-:W-:Y:S02]  /*6400*/  UISETP.NE.AND UP0, UPT, UR58, 0x1, UPT ;  /* 0x000000013a00788c */ /* 0x000fe4000bf05270 */
[----:B------:R-:W-:Y:S02]  /*6410*/  UIMAD.WIDE.U32 UR8, UR37, UR59, URZ ;  /* 0x0000003b250872a5 */ /* 0x000fe4000f8e00ff */
[----:B------:R-:W-:Y:S02]  /*6420*/  UIMAD.WIDE.U32 UR10, UR38, UR56, URZ ;  /* 0x00000038260a72a5 */ /* 0x000fe4000f8e00ff */
[----:B------:R-:W-:Y:S02]  /*6430*/  UISETP.NE.AND UP1, UPT, UR42, 0x1, UPT ;  /* 0x000000012a00788c */ /* 0x000fe4000bf25270 */
[----:B------:R-:W-:Y:S01]  /*6440*/  UISETP.NE.AND UP2, UPT, UR45, 0x1, UPT ;  /* 0x000000012d00788c */ /* 0x000fe2000bf45270 */
[----:B------:R-:W-:Y:S02]  /*6450*/  UMOV UR4, UR5 ;  /* 0x0000000500047c82 */ /* 0x000fe40008000000 */
[----:B--2---:R-:W-:Y:S03]  /*6460*/  USHF.R.U32.HI UR5, URZ, UR12, UR4 ;  /* 0x0000000cff057299 */ /* 0x004fe60008011604 */
[----:B------:R-:W-:Y:S02]  /*6470*/  UMOV UR4, UR7 ;  /* 0x0000000700047c82 */ /* 0x000fe40008000000 */
[----:B------:R-:W-:Y:S02]  /*6480*/  USHF.R.U32.HI UR7, URZ, UR57, UR4 ;  /* 0x00000039ff077299 */ /* 0x000fe40008011604 */
[----:B------:R-:W-:Y:S02]  /*6490*/  USEL UR4, UR53, UR5, !UP0 ;  /* 0x0000000535047287 */ /* 0x000fe4000c000000 */
[----:B------:R-:W-:Y:S01]  /*64a0*/  USEL UR7, UR60, UR7, !UP1 ;  /* 0x000000073c077287 */ /* 0x000fe2000c800000 */
[----:B------:R-:W-:Y:S01]  /*64b0*/  UMOV UR5, UR9 ;  /* 0x0000000900057c82 */ /* 0x000fe20008000000 */
[----:B------:R-:W-:Y:S02]  /*64c0*/  UIMAD.WIDE.U32 UR8, UR4, UR40, URZ ;  /* 0x00000028040872a5 */ /* 0x000fe4000f8e00ff */
[----:B------:R-:W-:Y:S03]  /*64d0*/  USHF.R.U32.HI UR6, URZ, UR12, UR5 ;  /* 0x0000000cff067299 */ /* 0x000fe60008011605 */
[----:B------:R-:W-:Y:S01]  /*64e0*/  UMOV UR5, UR11 ;  /* 0x0000000b00057c82 */ /* 0x000fe20008000000 */
[----:B------:R-:W-:Y:S02]  /*64f0*/  UIMAD.WIDE.U32 UR10, UR7, UR40, URZ ;  /* 0x00000028070a72a5 */ /* 0x000fe4000f8e00ff */
[----:B------:R-:W-:Y:S02]  /*6500*/  USHF.R.U32.HI UR12, URZ, UR57, UR5 ;  /* 0x00000039ff0c7299 */ /* 0x000fe40008011605 */
[----:B------:R-:W-:Y:S01]  /*6510*/  USEL UR6, UR37, UR6, !UP0 ;  /* 0x0000000625067287 */ /* 0x000fe2000c000000 */
[----:B------:R-:W-:Y:S02]  /*6520*/  UMOV UR5, UR9 ;  /* 0x0000000900057c82 */ /* 0x000fe40008000000 */
[----:B------:R-:W-:Y:S01]  /*6530*/  UMOV UR10, UR11 ;  /* 0x0000000b000a7c82 */ /* 0x000fe20008000000 */
[----:B------:R-:W-:Y:S02]  /*6540*/  @UP2 USHF.R.U32.HI UR4, URZ, UR41, UR5 ;  /* 0x00000029ff042299 */ /* 0x000fe40008011605 */
[----:B------:R-:W-:Y:S02]  /*6550*/  @UP2 USHF.R.U32.HI UR7, URZ, UR41, UR10 ;  /* 0x00000029ff072299 */ /* 0x000fe4000801160a */
[----:B------:R-:W-:Y:S02]  /*6560*/  UIMAD UR4, UR45, UR4, URZ ;  /* 0x000000042d0472a4 */ /* 0x000fe4000f8e02ff */
        /* <DEDUP_REMOVED lines=8> */
[----:B------:R-:W-:Y:S02]  /*65f0*/  USEL UR11, UR6, UR4, !UP2 ;  /* 0x00000004060b7287 */ /* 0x000fe4000d000000 */
[----:B------:R-:W-:Y:S02]  /*6600*/  UIADD3 UR8, UPT, UPT, -UR5, URZ, URZ ;  /* 0x000000ff05087290 */ /* 0x000fe4000fffe1ff */
[----:B------:R-:W-:Y:S01]  /*6610*/  UIADD3 UR10, UPT, UPT, -UR11, URZ, URZ ;  /* 0x000000ff0b0a7290 */ /* 0x000fe2000fffe1ff */
[----:B------:R-:W-:Y:S01]  /*6620*/  @!UP0 UMOV UR4, UR9 ;  /* 0x0000000900048c82 */ /* 0x000fe20008000000 */
[----:B------:R-:W-:Y:S02]  /*6630*/  UIADD3 UR9, UPT, UPT, -UR6, URZ, URZ ;  /* 0x000000ff06097290 */ /* 0x000fe4000fffe1ff */
[----:B------:R-:W-:Y:S02]  /*6640*/  @!UP0 USHF.R.U32.HI UR4, URZ, UR41, UR4 ;  /* 0x00000029ff048299 */ /* 0x000fe40008011604 */
[----:B------:R-:W-:Y:S02]  /*6650*/  UIMAD UR10, UR45, UR10, UR6 ;  /* 0x0000000a2d0a72a4 */ /* 0x000fe4000f8e0206 */
[----:B------:R-:W-:Y:S04]  /*6660*/  @!UP0 USEL UR4, UR5, UR4, !UP2 ;  /* 0x0000000405048287 */ /* 0x000fe8000d000000 */
[----:B------:R-:W-:Y:S02]  /*6670*/  @!UP0 UIMAD UR10, UR7, UR10, UR4 ;  /* 0x0000000a070a82a4 */ /* 0x000fe4000f8e0204 */
[----:B------:R-:W-:Y:S02]  /*6680*/  @!UP0 UIADD3 UR11, UPT, UPT, UR11, -UR4, URZ ;  /* 0x800000040b0b8290 */ /* 0x000fe4000fffe0ff */
[----:B------:R-:W-:Y:S02]  /*6690*/  UIMAD UR7, UR42, UR8, UR38 ;  /* 0x000000082a0772a4 */ /* 0x000fe4000f8e0226 */
[----:B------:R-:W-:Y:S02]  /*66a0*/  @!UP0 UIMAD UR6, UR11, UR45, UR5 ;  /* 0x0000002d0b0682a4 */ /* 0x000fe4000f8e0205 */
[----:B------:R-:W-:Y:S01]  /*66b0*/  UIMAD UR4, UR58, UR9, UR37 ;  /* 0x000000093a0472a4 */ /* 0x000fe2000f8e0225 */
[----:B------:R-:W-:Y:S02]  /*66c0*/  @!UP0 UMOV UR5, UR10 ;  /* 0x0000000a00058c82 */ /* 0x000fe40008000000 */
[----:B------:R-:W-:Y:S02]  /*66d0*/  UIMAD UR38, UR5, UR42, UR7 ;  /* 0x0000002a052672a4 */ /* 0x000fe4000f8e0207 */
[----:B------:R-:W-:Y:S11]  /*66e0*/  UIMAD UR37, UR6, UR58, UR4 ;  /* 0x0000003a062572a4 */ /* 0x000ff6000f8e0204 */
[----:B------:R-:W-:Y:S01]  /*66f0*/  @!UPT UIADD3 URZ, UPT, UPT, URZ, URZ, URZ ;  /* 0x000000fffffff290 */ /* 0x000fe2000fffe0ff */
.L_x_108:
[----:B------:R-:W-:Y:S01]  /*6700*/  UISETP.NE.AND UP0, UPT, UR39, 0x1, UPT ;  /* 0x000000012700788c */ /* 0x000fe2000bf05270 */
[----:B------:R-:W-:Y:S01]  /*6710*/  LOP3.LUT P0, RZ, R53, 0x90, RZ, 0xc0, !PT ;  /* 0x0000009035ff7812 */ /* 0x000fe2000780c0ff */
[----:B------:R-:W-:Y:S01]  /*6720*/  USHF.L.U32 UR50, UR20, 0x6, URZ ;  /* 0x0000000614327899 */ /* 0x000fe200080006ff */
[----:B------:R-:W-:Y:S01]  /*6730*/  BSSY.RECONVERGENT B6, `(.L_x_109) ;  /* 0x0000034000067945 */ /* 0x000fe20003800200 */
[----:B------:R-:W-:Y:S01]  /*6740*/  USHF.L.U32 UR49, UR24, 0x7, URZ ;  /* 0x0000000718317899 */ /* 0x000fe200080006ff */
[----:B------:R-:W-:Y:S06]  /*6750*/  IADD3 R56, PT, PT, R56, 0x1, RZ ;  /* 0x0000000138387810 */ /* 0x000fec0007ffe0ff */
[----:B------:R-:W2:Y:S01]  /*6760*/  @!UP0 LDCU.128 UR12, c[0x0][0xb10] ;  /* 0x00016200ff0c87ac */ /* 0x000ea20008000c00 */
[----:B------:R-:W3:Y:S01]  /*6770*/  @!UP0 LDCU UR5, c[0x0][0xb0c] ;  /* 0x00016180ff0587ac */ /* 0x000ee20008000800 */
[----:B------:R-:W4:Y:S01]  /*6780*/  @!UP0 LDCU UR10, c[0x0][0xb20] ;  /* 0x00016400ff0a87ac */ /* 0x000f220008000800 */
[----:B--2---:R-:W-:Y:S02]  /*6790*/  UIMAD.WIDE.U32 UR8, UR38, UR12, URZ ;  /* 0x0000000c260872a5 */ /* 0x004fe4000f8e00ff */
[----:B------:R-:W-:Y:S02]  /*67a0*/  UIMAD.WIDE.U32 UR6, UR37, UR15, URZ ;  /* 0x0000000f250672a5 */ /* 0x000fe4000f8e00ff */
[----:B------:R-:W-:Y:S03]  /*67b0*/  @!UP0 UISETP.NE.AND UP1, UPT, UR14, 0x1, UPT ;  /* 0x000000010e00888c */ /* 0x000fe6000bf25270 */
[----:B------:R-:W-:Y:S01]  /*67c0*/  @!UP0 UMOV UR4, UR9 ;  /* 0x0000000900048c82 */ /* 0x000fe20008000000 */
[----:B---3--:R-:W-:Y:S02]  /*67d0*/  @!UP0 UISETP.NE.AND UP2, UPT, UR5, 0x1, UPT ;  /* 0x000000010500888c */ /* 0x008fe4000bf45270 */
[----:B------:R-:W-:Y:S01]  /*67e0*/  @!UP0 USHF.R.U32.HI UR4, URZ, UR13, UR4 ;  /* 0x0000000dff048299 */ /* 0x000fe20008011604 */
[----:B------:R-:W-:Y:S02]  /*67f0*/  @!UP0 UMOV UR6, UR7 ;  /* 0x0000000700068c82 */ /* 0x000fe40008000000 */
[----:B----4-:R-:W-:Y:S02]  /*6800*/  @!UP0 USHF.R.U32.HI UR6, URZ, UR10, UR6 ;  /* 0x0000000aff068299 */ /* 0x010fe40008011606 */
[----:B------:R-:W-:Y:S02]  /*6810*/  @!UP0 USEL UR7, UR38, UR4, !UP2 ;  /* 0x0000000426078287 */ /* 0x000fe4000d000000 */
[----:B------:R-:W-:Y:S04]  /*6820*/  @!UP0 USEL UR6, UR37, UR6, !UP1 ;  /* 0x0000000625068287 */ /* 0x000fe8000c800000 */
[----:B------:R-:W-:Y:S02]  /*6830*/  @!UP0 UIADD3 UR4, UPT, UPT, -UR7, UR6, URZ ;  /* 0x0000000607048290 */ /* 0x000fe4000fffe1ff */
[----:B------:R-:W-:Y:S02]  /*6840*/  @!UP0 UIADD3 UR6, UPT, UPT, UR7, -UR6, URZ ;  /* 0x8000000607068290 */ /* 0x000fe4000fffe0ff */
[----:B------:R-:W-:Y:S02]  /*6850*/  @!UP0 UIMAD UR38, UR4, UR5, UR38 ;  /* 0x00000005042682a4 */ /* 0x000fe4000f8e0226 */
[----:B------:R-:W-:Y:S01]  /*6860*/  @!UP0 UIMAD UR37, UR6, UR14, UR37 ;  /* 0x0000000e062582a4 */ /* 0x000fe2000f8e0225 */
[----:B------:R-:W-:Y:S11]  /*6870*/  @!P0 BRA `(.L_x_110) ;  /* 0x00000000007c8947 */ /* 0x000ff60003800000 */
[----:B------:R-:W2:Y:S01]  /*6880*/  LDCU.64 UR8, c[0x4][0x80] ;  /* 0x01001000ff0877ac */ /* 0x000ea20008000a00 */
[----:B------:R-:W-:Y:S01]  /*6890*/  MOV R2, 0x0 ;  /* 0x0000000000027802 */ /* 0x000fe20000000f00 */
[----:B------:R-:W-:Y:S02]  /*68a0*/  HFMA2 R12, -RZ, RZ, 0, 5.9604644775390625e-08 ;  /* 0x00000001ff0c7431 */ /* 0x000fe400000001ff */
[----:B------:R-:W-:Y:S01]  /*68b0*/  IMAD.MOV.U32 R8, RZ, RZ, 0x70 ;  /* 0x00000070ff087424 */ /* 0x000fe200078e00ff */
[----:B------:R3:W4:Y:S01]  /*68c0*/  LDC.64 R14, c[0x4][R2] ;  /* 0x01000000020e7b82 */ /* 0x0007220000000a00 */
[----:B------:R-:W1:Y:S01]  /*68d0*/  LDCU.64 UR6, c[0x4][0x88] ;  /* 0x01001100ff0677ac */ /* 0x000e620008000a00 */
[----:B------:R-:W-:Y:S01]  /*68e0*/  IMAD.MOV.U32 R13, RZ, RZ, RZ ;  /* 0x000000ffff0d7224 */ /* 0x000fe200078e00ff */
[----:B------:R-:W1:Y:S01]  /*68f0*/  LDCU.64 UR4, c[0x4][0x8] ;  /* 0x01000100ff0477ac */ /* 0x000e620008000a00 */
[----:B--2---:R-:W-:Y:S01]  /*6900*/  MOV R5, UR9 ;  /* 0x0000000900057c02 */ /* 0x004fe20008000f00 */
[----:B------:R-:W-:Y:S01]  /*6910*/  IMAD.U32 R4, RZ, RZ, UR8 ;  /* 0x00000008ff047e24 */ /* 0x000fe2000f8e00ff */
[----:B-1----:R-:W-:Y:S01]  /*6920*/  MOV R7, UR7 ;  /* 0x0000000700077c02 */ /* 0x002fe20008000f00 */
[----:B------:R-:W-:Y:S01]  /*6930*/  IMAD.U32 R6, RZ, RZ, UR6 ;  /* 0x00000006ff067e24 */ /* 0x000fe2000f8e00ff */
[----:B------:R-:W-:Y:S01]  /*6940*/  MOV R11, UR5 ;  /* 0x00000005000b7c02 */ /* 0x000fe20008000f00 */
[----:B------:R-:W-:Y:S02]  /*6950*/  IMAD.U32 R10, RZ, RZ, UR4 ;  /* 0x00000004ff0a7e24 */ /* 0x000fe4000f8e00ff */
[----:B------:R-:W-:Y:S07]  /*6960*/  LEPC R20, `(.L_x_111) ;  /* 0x000000001014794e */ /* 0x000fee0000000000 */
[----:B---345:R-:W-:Y:S05]  /*6970*/  CALL.ABS.NOINC R14 ;  /* 0x000000000e007343 */ /* 0x038fea0003c00000 */
.L_x_111:
[----:B------:R-:W1:Y:S01]  /*6980*/  LDCU.64 UR8, c[0x4][0x80] ;  /* 0x01001000ff0877ac */ /* 0x000e620008000a00 */
[----:B------:R-:W2:Y:S01]  /*6990*/  LDC.64 R2, c[0x4][R2] ;  /* 0x0100000002027b82 */ /* 0x000ea20000000a00 */
[----:B------:R-:W-:Y:S02]  /*69a0*/  HFMA2 R12, -RZ, RZ, 0, 5.9604644775390625e-08 ;  /* 0x00000001ff0c7431 */ /* 0x000fe400000001ff */
[----:B------:R-:W-:Y:S02]  /*69b0*/  IMAD.MOV.U32 R8, RZ, RZ, 0x70 ;  /* 0x00000070ff087424 */ /* 0x000fe400078e00ff */
[----:B------:R-:W-:Y:S01]  /*69c0*/  IMAD.MOV.U32 R13, RZ, RZ, RZ ;  /* 0x000000ffff0d7224 */ /* 0x000fe200078e00ff */
[----:B------:R-:W3:Y:S01]  /*69d0*/  LDCU.64 UR6, c[0x4][0x88] ;  /* 0x01001100ff0677ac */ /* 0x000ee20008000a00 */
[----:B------:R-:W4:Y:S01]  /*69e0*/  LDCU.64 UR4, c[0x4][0x8] ;  /* 0x01000100ff0477ac */ /* 0x000f220008000a00 */
[----:B-1----:R-:W-:Y:S02]  /*69f0*/  MOV R4, UR8 ;  /* 0x0000000800047c02 */ /* 0x002fe40008000f00 */
[----:B------:R-:W-:Y:S02]  /*6a00*/  MOV R5, UR9 ;  /* 0x0000000900057c02 */ /* 0x000fe40008000f00 */
[----:B---3--:R-:W-:Y:S01]  /*6a10*/  MOV R7, UR7 ;  /* 0x0000000700077c02 */ /* 0x008fe20008000f00 */
[----:B------:R-:W-:Y:S01]  /*6a20*/  IMAD.U32 R6, RZ, RZ, UR6 ;  /* 0x00000006ff067e24 */ /* 0x000fe2000f8e00ff */
[----:B----4-:R-:W-:Y:S01]  /*6a30*/  MOV R11, UR5 ;  /* 0x00000005000b7c02 */ /* 0x010fe20008000f00 */
[----:B------:R-:W-:Y:S02]  /*6a40*/  IMAD.U32 R10, RZ, RZ, UR4 ;  /* 0x00000004ff0a7e24 */ /* 0x000fe4000f8e00ff */
[----:B------:R-:W-:Y:S07]  /*6a50*/  LEPC R20, `(.L_x_110) ;  /* 0x000000001014794e */ /* 0x000fee0000000000 */
[----:B--2---:R-:W-:Y:S05]  /*6a60*/  CALL.ABS.NOINC R2 ;  /* 0x0000000002007343 */ /* 0x004fea0003c00000 */
.L_x_110:
[----:B------:R-:W-:Y:S05]  /*6a70*/  BSYNC.RECONVERGENT B6 ;  /* 0x0000000000067941 */ /* 0x000fea0003800200 */
.L_x_109:
[----:B------:R-:W-:Y:S02]  /*6a80*/  ISETP.NE.U32.AND P0, PT, RZ, UR54, PT ;  /* 0x00000036ff007c0c */ /* 0x000fe4000bf05070 */
[C---:B------:R-:W-:Y:S02]  /*6a90*/  ISETP.NE.U32.AND P1, PT, R46.reuse, RZ, PT ;  /* 0x000000ff2e00720c */ /* 0x040fe40003f25070 */
[----:B------:R-:W-:Y:S02]  /*6aa0*/  ISETP.NE.U32.AND P4, PT, R46, RZ, PT ;  /* 0x000000ff2e00720c */ /* 0x000fe40003f85070 */
[----:B------:R-:W-:Y:S02]  /*6ab0*/  ISETP.NE.AND.EX P0, PT, RZ, UR55, PT, P0 ;  /* 0x00000037ff007c0c */ /* 0x000fe4000bf05300 */
[C---:B------:R-:W-:Y:S02]  /*6ac0*/  ISETP.NE.AND.EX P1, PT, R47.reuse, RZ, PT, P1 ;  /* 0x000000ff2f00720c */ /* 0x040fe40003f25310 */
[----:B------:R-:W-:Y:S02]  /*6ad0*/  ISETP.NE.AND.EX P4, PT, R47, RZ, P0, P4 ;  /* 0x000000ff2f00720c */ /* 0x000fe40000785340 */
[----:B------:R-:W-:Y:S02]  /*6ae0*/  ISETP.NE.U32.AND P5, PT, R42, RZ, PT ;  /* 0x000000ff2a00720c */ /* 0x000fe40003fa5070 */
[----:B------:R-:W-:Y:S02]  /*6af0*/  ISETP.NE.U32.AND P3, PT, RZ, UR54, PT ;  /* 0x00000036ff007c0c */ /* 0x000fe4000bf65070 */
[----:B------:R-:W-:Y:S02]  /*6b00*/  PLOP3.LUT P2, PT, PT, PT, PT, 0x8, 0x80 ;  /* 0x000000000080781c */ /* 0x000fe40003f4e170 */
[----:B------:R-:W-:Y:S02]  /*6b10*/  ISETP.NE.AND.EX P5, PT, R43, RZ, PT, P5 ;  /* 0x000000ff2b00720c */ /* 0x000fe40003fa5350 */
[----:B------:R-:W-:Y:S03]  /*6b20*/  ISETP.NE.AND.EX P3, PT, RZ, UR55, PT, P3 ;  /* 0x00000037ff007c0c */ /* 0x000fe6000bf65330 */
[----:B------:R-:W-:Y:S01]  /*6b30*/  @!P4 PLOP3.LUT P2, PT, P1, PT, PT, 0x80, 0x8 ;  /* 0x000000000008c81c */ /* 0x000fe20000f4f070 */
[----:B------:R-:W-:Y:S01]  /*6b40*/  @!UPT UIADD3 URZ, UPT, UPT, URZ, URZ, URZ ;  /* 0x000000fffffff290 */ /* 0x000fe2000fffe0ff */
[----:B------:R-:W-:Y:S11]  /*6b50*/  @!P1 BRA `(.L_x_112) ;  /* 0x0000000000309947 */ /* 0x000ff60003800000 */
        /* <DEDUP_REMOVED lines=12> */
.L_x_112:
[----:B------:R-:W-:Y:S05]  /*6c20*/  @!P5 BRA `(.L_x_113) ;  /* 0x000000000024d947 */ /* 0x000fea0003800000 */
[----:B------:R-:W-:Y:S01]  /*6c30*/  ISETP.NE.U32.AND P0, PT, R40, RZ, PT ;  /* 0x000000ff2800720c */ /* 0x000fe20003f05070 */
[----:B------:R-:W2:Y:S03]  /*6c40*/  LDCU.64 UR4, c[0x0][0x358] ;  /* 0x00006b00ff0477ac */ /* 0x000ea60008000a00 */
[----:B------:R-:W-:Y:S11]  /*6c50*/  ISETP.NE.AND.EX P0, PT, R41, RZ, PT, P0 ;  /* 0x000000ff2900720c */ /* 0x000ff60003f05300 */
[----:B------:R-:W-:Y:S02]  /*6c60*/  @!UPT UIADD3 URZ, UPT, UPT, URZ, URZ, URZ ;  /* 0x000000fffffff290 */ /* 0x000fe4000fffe0ff */
[----:B------:R-:W4:Y:S01]  /*6c70*/  @P0 LDC.64 R2, c[0x0][0x8a8] ;  /* 0x00022a00ff020b82 */ /* 0x000f220000000a00 */
[----:B-1----:R-:W-:Y:S04]  /*6c80*/  @P0 IMAD R0, R42, UR36, RZ ;  /* 0x000000242a000c24 */ /* 0x002fe8000f8e02ff */
[----:B----4-:R-:W-:Y:S05]  /*6c90*/  @P0 IMAD.WIDE R2, R0, 0x4, R2 ;  /* 0x0000000400020825 */ /* 0x010fea00078e0202 */
[----:B--2--5:R2:W5:Y:S02]  /*6ca0*/  @P0 LDG.E R24, desc[UR4][R2.64] ;  /* 0x0000000402180981 */ /* 0x024564000c1e1900 */
[----:B--2---:R-:W4:Y:S02]  /*6cb0*/  @!P0 LDC R24, c[0x0][0x8a0] ;  /* 0x00022800ff188b82 */ /* 0x004f240000000800 */
.L_x_113:
[----:B---3-5:R-:W-:Y:S01]  /*6cc0*/  FSETP.NEU.AND P0, PT, R27, RZ, PT ;  /* 0x000000ff1b00720b */ /* 0x028fe20003f0d000 */
[----:B------:R-:W-:Y:S01]  /*6cd0*/  IMAD.SHL.U32 R57, R48, 0x2, RZ ;  /* 0x0000000230397824 */ /* 0x000fe200078e00ff */
[----:B------:R-:W-:Y:S01]  /*6ce0*/  SEL R3, RZ, 0xffffffff, P3 ;  /* 0xffffffffff037807 */ /* 0x000fe20001800000 */
[----:B------:R-:W-:Y:S01]  /*6cf0*/  BSSY B1, `(.L_x_114) ;  /* 0x0000033000017945 */ /* 0x000fe20003800000 */
[----:B------:R-:W-:Y:S01]  /*6d00*/  @!P4 LOP3.LUT P3, RZ, R50, 0xff, RZ, 0xc0, !PT ;  /* 0x000000ff32ffc812 */ /* 0x000fe2000786c0ff */
[----:B------:R-:W-:Y:S01]  /*6d10*/  IMAD.MOV.U32 R64, RZ, RZ, 0x1 ;  /* 0x00000001ff407424 */ /* 0x000fe200078e00ff */
[----:B-1----:R-:W-:Y:S01]  /*6d20*/  @!P4 SEL R0, RZ, 0xffffffff, P0 ;  /* 0xffffffffff00c807 */ /* 0x002fe20000000000 */
[----:B------:R-:W-:Y:S01]  /*6d30*/  IMAD R25, R22, 0x40, R23 ;  /* 0x0000004016197824 */ /* 0x000fe200078e0217 */
[----:B------:R-:W-:Y:S01]  /*6d40*/  LOP3.LUT R60, R60, 0x1, RZ, 0x3c, !PT ;  /* 0x000000013c3c7812 */ /* 0x000fe200078e3cff */
[----:B------:R-:W-:Y:S01]  /*6d50*/  IMAD.MOV.U32 R26, RZ, RZ, RZ ;  /* 0x000000ffff1a7224 */ /* 0x000fe200078e00ff */
[----:B------:R-:W-:Y:S02]  /*6d60*/  @P2 SEL R0, R3, R0, !P3 ;  /* 0x0000000003002207 */ /* 0x000fe40005800000 */
[----:B------:R-:W-:Y:S02]  /*6d70*/  CS2R R38, SRZ ;  /* 0x0000000000267805 */ /* 0x000fe4000001ff00 */
[----:B------:R-:W-:Y:S02]  /*6d80*/  LEA R54, R22, UR43, 0x3 ;  /* 0x0000002b16367c11 */ /* 0x000fe4000f8e18ff */
[----:B------:R-:W-:Y:S02]  /*6d90*/  CS2R R36, SRZ ;  /* 0x0000000000247805 */ /* 0x000fe4000001ff00 */
[----:B------:R-:W-:Y:S02]  /*6da0*/  @!P4 LOP3.LUT R0, R0, 0x1, RZ, 0xc0, !PT ;  /* 0x000000010000c812 */ /* 0x000fe400078ec0ff */
[----:B------:R-:W-:Y:S02]  /*6db0*/  CS2R R30, SRZ ;  /* 0x00000000001e7805 */ /* 0x000fe4000001ff00 */
[----:B------:R-:W-:Y:S02]  /*6dc0*/  SEL R2, RZ, 0xffffffff, P0 ;  /* 0xffffffffff027807 */ /* 0x000fe40000000000 */
[----:B------:R-:W-:Y:S02]  /*6dd0*/  CS2R R28, SRZ ;  /* 0x00000000001c7805 */ /* 0x000fe4000001ff00 */
[----:B------:R-:W-:Y:S01]  /*6de0*/  ISETP.NE.U32.OR P6, PT, R0, 0x1, P4 ;  /* 0x000000010000780c */ /* 0x000fe200027c5470 */
[----:B------:R-:W-:Y:S01]  /*6df0*/  VIADD R63, R57, UR43 ;  /* 0x0000002b393f7c36 */ /* 0x000fe20008000000 */
[----:B------:R-:W-:Y:S02]  /*6e00*/  LOP3.LUT P4, R55, R50, 0xff, RZ, 0xc0, !PT ;  /* 0x000000ff32377812 */ /* 0x000fe4000788c0ff */
[----:B------:R-:W-:Y:S02]  /*6e10*/  P2R R62, PR, RZ, 0x40 ;  /* 0x00000040ff3e7803 */ /* 0x000fe40000000000 */
[----:B------:R-:W-:Y:S04]  /*6e20*/  @P1 SEL R2, R3, R2, !P4 ;  /* 0x0000000203021207 */ /* 0x000fe80006000000 */
[----:B------:R-:W-:Y:S03]  /*6e30*/  LOP3.LUT R2, R2, 0x1, RZ, 0xc0, !PT ;  /* 0x0000000102027812 */ /* 0x000fe600078ec0ff */
[----:B------:R-:W-:Y:S02]  /*6e40*/  @P6 SHF.L.U32 R0, R60, 0x1f, RZ ;  /* 0x0000001f3c006819 */ /* 0x000fe400000006ff */
[----:B------:R-:W-:Y:S02]  /*6e50*/  ISETP.NE.U32.AND P5, PT, R2, 0x1, PT ;  /* 0x000000010200780c */ /* 0x000fe40003fa5070 */
[----:B------:R1:W2:Y:S02]  /*6e60*/  @P6 SYNCS.PHASECHK.TRANS64.TRYWAIT P3, [UR43+0x60], R0 ;  /* 0x00006000ff0065a7 */ /* 0x0002a4000806112b */
[----:B------:R-:W-:Y:S02]  /*6e70*/  P2R R65, PR, RZ, 0x20 ;  /* 0x00000020ff417803 */ /* 0x000fe40000000000 */
[----:B-1----:R-:W-:Y:S04]  /*6e80*/  SHF.L.U32 R0, R59, 0x1f, RZ ;  /* 0x0000001f3b007819 */ /* 0x002fe800000006ff */
[----:B------:R1:W3:Y:S01]  /*6e90*/  SYNCS.PHASECHK.TRANS64.TRYWAIT P2, [R54+URZ+0xd0], R0 ;  /* 0x0000d000360075a7 */ /* 0x0002e200080411ff */
[----:B--2---:R-:W-:Y:S01]  /*6ea0*/  @P6 SEL R64, RZ, 0x1, !P3 ;  /* 0x00000001ff406807 */ /* 0x004fe20005800000 */
[----:B-1----:R-:W-:Y:S06]  /*6eb0*/  @!P6 BRA `(.L_x_115) ;  /* 0x000000000058e947 */ /* 0x002fec0003800000 */
[----:B------:R-:W-:Y:S01]  /*6ec0*/  VIADD R2, R63, 0x200 ;  /* 0x000002003f027836 */ /* 0x000fe20000000000 */
[----:B------:R-:W-:Y:S01]  /*6ed0*/  LOP3.LUT P6, RZ, R49, 0x40, RZ, 0xc0, !PT ;  /* 0x0000004031ff7812 */ /* 0x000fe200078cc0ff */
[----:B------:R-:W-:Y:S01]  /*6ee0*/  BSSY B0, `(.L_x_116) ;  /* 0x000000e000007945 */ /* 0x000fe20003800000 */
[----:B------:R-:W-:Y:S01]  /*6ef0*/  ISETP.NE.AND P1, PT, R64, RZ, PT ;  /* 0x000000ff4000720c */ /* 0x000fe20003f25270 */
[----:B------:R-:W-:Y:S01]  /*6f00*/  @P5 VIADD R4, R63, 0x210 ;  /* 0x000002103f045836 */ /* 0x000fe20000000000 */
[----:B------:R-:W-:Y:S01]  /*6f10*/  PLOP3.LUT P0, PT, PT, PT, PT, 0x8, 0x80 ;  /* 0x000000000080781c */ /* 0x000fe20003f0e170 */
[----:B------:R-:W-:Y:S01]  /*6f20*/  IMAD.MOV.U32 R39, RZ, RZ, RZ ;  /* 0x000000ffff277224 */ /* 0x000fe200078e00ff */
[----:B------:R-:W-:Y:S02]  /*6f30*/  @P5 PLOP3.LUT P0, PT, P6, PT, PT, 0x80, 0x8 ;  /* 0x000000000008581c */ /* 0x000fe4000370f070 */
[----:B------:R-:W-:Y:S02]  /*6f40*/  CS2R R36, SRZ ;  /* 0x0000000000247805 */ /* 0x000fe4000001ff00 */
[----:B------:R-:W-:Y:S02]  /*6f50*/  CS2R R30, SRZ ;  /* 0x00000000001e7805 */ /* 0x000fe4000001ff00 */
[----:B------:R-:W-:Y:S07]  /*6f60*/  CS2R R28, SRZ ;  /* 0x00000000001c7805 */ /* 0x000fee000001ff00 */
[----:B------:R-:W-:Y:S01]  /*6f70*/  @P0 VIADD R4, R2, 0xfffffff0 ;  /* 0xfffffff002040836 */ /* 0x000fe20000000000 */
[----:B------:R-:W-:Y:S06]  /*6f80*/  @P1 BRA `(.L_x_117) ;  /* 0x00000000000c1947 */ /* 0x000fec0003800000 */
[----:B------:R-:W-:Y:S04]  /*6f90*/  SHF.L.U32 R3, R60, 0x1f, RZ ;  /* 0x0000001f3c037819 */ /* 0x000fe800000006ff */
[----:B------:R-:W1:Y:S02]  /*6fa0*/  SYNCS.PHASECHK.TRANS64.TRYWAIT P0, [UR43+0x60], R3 ;  /* 0x00006003ff0075a7 */ /* 0x000e64000800112b */
[----:B-1----:R-:W-:Y:S05]  /*6fb0*/  @!P0 BRA `(.L_x_118) ;  /* 0x0000003000808947 */ /* 0x002fea0003800000 */
.L_x_117:
[----:B------:R-:W-:Y:S05]  /*6fc0*/  BSYNC B0 ;  /* 0x0000000000007941 */ /* 0x000fea0003800000 */
.L_x_116:
[----:B------:R-:W-:Y:S01]  /*6fd0*/  ISETP.NE.AND P0, PT, R65, RZ, PT ;  /* 0x000000ff4100720c */ /* 0x000fe20003f05270 */
[----:B------:R-:W-:Y:S11]  /*6fe0*/  HFMA2 R26, -RZ, RZ, 0, 5.9604644775390625e-08 ;  /* 0x00000001ff1a7431 */ /* 0x000ff600000001ff */
[----:B------:R-:W-:Y:S01]  /*6ff0*/  @!UPT UIADD3 URZ, UPT, UPT, URZ, URZ, URZ ;  /* 0x000000fffffff290 */ /* 0x000fe2000fffe0ff */
[----:B------:R2:W1:Y:S04]  /*7000*/  @P0 LDS.128 R36, [R4] ;  /* 0x0000000004240984 */ /* 0x0004680000000c00 */
[----:B------:R2:W1:Y:S02]  /*7010*/  @P0 LDS.128 R28, [R57+UR43+0x200] ;  /* 0x0002002b391c0984 */ /* 0x0004640008000c00 */
.L_x_115:
[----:B------:R-:W-:Y:S05]  /*7020*/  BSYNC B1 ;  /* 0x0000000000017941 */ /* 0x000fea0003800000 */
.L_x_114:
[----:B-1----:R-:W-:Y:S04]  /*7030*/  SHF.R.U32.HI R2, RZ, 0x15, R25 ;  /* 0x00000015ff027819 */ /* 0x002fe80000011619 */
[----:B------:R-:W-:Y:S01]  /*7040*/  LOP3.LUT P0, RZ, R2, 0x3, R51, 0x48, !PT ;  /* 0x0000000302ff7812 */ /* 0x000fe20007804833 */
[----:B------:R-:W-:Y:S01]  /*7050*/  @!UPT UIADD3 URZ, UPT, UPT, URZ, URZ, URZ ;  /* 0x000000fffffff290 */ /* 0x000fe2000fffe0ff */
[----:B---3--:R-:W-:Y:S11]  /*7060*/  @P2 BRA `(.L_x_119) ;  /* 0x0000000000082947 */ /* 0x008ff60003800000 */
[----:B------:R-:W1:Y:S02]  /*7070*/  SYNCS.PHASECHK.TRANS64.TRYWAIT P1, [R54+URZ+0xd0], R0 ;  /* 0x0000d000360075a7 */ /* 0x000e6400080211ff */
[----:B-1----:R-:W-:Y:S05]  /*7080*/  @!P1 BRA `(.L_x_120) ;  /* 0x0000003000649947 */ /* 0x002fea0003800000 */
.L_x_119:
[----:B------:R-:W-:Y:S05]  /*7090*/  @!P0 BRA `(.L_x_121) ;  /* 0x0000000000408947 */ /* 0x000fea0003800000 */
[----:B------:R-:W3:Y:S01]  /*70a0*/  LDCU.64 UR8, c[0x4][0x70] ;  /* 0x01000e00ff0877ac */ /* 0x000ee20008000a00 */
[----:B------:R-:W-:Y:S01]  /*70b0*/  MOV R3, 0x0 ;  /* 0x0000000000037802 */ /* 0x000fe20000000f00 */
[----:B------:R-:W-:Y:S02]  /*70c0*/  HFMA2 R12, -RZ, RZ, 0, 5.9604644775390625e-08 ;  /* 0x00000001ff0c7431 */ /* 0x000fe400000001ff */
[----:B------:R-:W-:Y:S02]  /*70d0*/  IMAD.MOV.U32 R8, RZ, RZ, 0x192 ;  /* 0x00000192ff087424 */ /* 0x000fe400078e00ff */
[----:B------:R-:W-:Y:S01]  /*70e0*/  IMAD.MOV.U32 R13, RZ, RZ, RZ ;  /* 0x000000ffff0d7224 */ /* 0x000fe200078e00ff */
[----:B------:R-:W5:Y:S01]  /*70f0*/  LDCU.64 UR6, c[0x4][0x78] ;  /* 0x01000f00ff0677ac */ /* 0x000f620008000a00 */
[----:B------:R-:W1:Y:S01]  /*7100*/  LDC.64 R2, c[0x4][R3] ;  /* 0x0100000003027b82 */ /* 0x000e620000000a00 */
[----:B------:R-:W4:Y:S01]  /*7110*/  LDCU.64 UR4, c[0x4][0x10] ;  /* 0x01000200ff0477ac */ /* 0x000f220008000a00 */
[----:B---3--:R-:W-:Y:S01]  /*7120*/  MOV R5, UR9 ;  /* 0x0000000900057c02 */ /* 0x008fe20008000f00 */
[----:B--2---:R-:W-:Y:S01]  /*7130*/  IMAD.U32 R4, RZ, RZ, UR8 ;  /* 0x00000008ff047e24 */ /* 0x004fe2000f8e00ff */
[----:B-----5:R-:W-:Y:S01]  /*7140*/  MOV R7, UR7 ;  /* 0x0000000700077c02 */ /* 0x020fe20008000f00 */
[----:B------:R-:W-:Y:S01]  /*7150*/  IMAD.U32 R6, RZ, RZ, UR6 ;  /* 0x00000006ff067e24 */ /* 0x000fe2000f8e00ff */
[----:B----4-:R-:W-:Y:S01]  /*7160*/  MOV R11, UR5 ;  /* 0x00000005000b7c02 */ /* 0x010fe20008000f00 */
[----:B------:R-:W-:Y:S02]  /*7170*/  IMAD.U32 R10, RZ, RZ, UR4 ;  /* 0x00000004ff0a7e24 */ /* 0x000fe4000f8e00ff */
[----:B------:R-:W-:Y:S07]  /*7180*/  LEPC R20, `(.L_x_121) ;  /* 0x000000001014794e */ /* 0x000fee0000000000 */
[----:B-1----:R-:W-:Y:S05]  /*7190*/  CALL.ABS.NOINC R2 ;  /* 0x0000000002007343 */ /* 0x002fea0003c00000 */
.L_x_121:
[----:B------:R-:W-:Y:S05]  /*71a0*/  WARPSYNC.ALL ;  /* 0x0000000000007948 */ /* 0x000fea0003800000 */
[----:B------:R-:W-:Y:S01]  /*71b0*/  R2UR UR4, R25 ;  /* 0x00000000190472ca */ /* 0x000fe200000e0000 */
[--C-:B------:R-:W-:Y:S01]  /*71c0*/  HADD2.F32 R3, -RZ, R28.reuse.H0_H0 ;  /* 0x2000001cff037230 */ /* 0x100fe20000004100 */
[----:B------:R-:W-:Y:S01]  /*71d0*/  MOV R66, 0x10 ;  /* 0x0000001000427802 */ /* 0x000fe20000000f00 */
[--C-:B------:R-:W-:Y:S01]  /*71e0*/  HADD2.F32 R20, -RZ, R29.reuse.H0_H0 ;  /* 0x2000001dff147230 */ /* 0x100fe20000004100 */
[----:B------:R-:W-:Y:S01]  /*71f0*/  LOP3.LUT P6, RZ, R49, 0x40, RZ, 0xc0, !PT ;  /* 0x0000004031ff7812 */ /* 0x000fe200078cc0ff */
[----:B------:R-:W-:Y:S01]  /*7200*/  HADD2.F32 R21, -RZ, R29.H1_H1 ;  /* 0x3000001dff157230 */ /* 0x000fe20000004100 */
[----:B------:R-:W-:Y:S01]  /*7210*/  ISETP.NE.AND P0, PT, R61, RZ, PT ;  /* 0x000000ff3d00720c */ /* 0x000fe20003f05270 */
[----:B------:R-:W-:Y:S01]  /*7220*/  BSSY.RECONVERGENT B0, `(.L_x_122) ;  /* 0x0000052000007945 */ /* 0x000fe20003800200 */
[----:B------:R-:W-:Y:S04]  /*7230*/  SEL R66, R66, 0xfffffff0, !P6 ;  /* 0xfffffff042427807 */ /* 0x000fe80007000000 */
[----:B------:R-:W-:Y:S01]  /*7240*/  IADD3 R63, PT, PT, R63, R66, RZ ;  /* 0x000000423f3f7210 */ /* 0x000fe20007ffe0ff */
[----:B--2---:R-:W1:Y:S02]  /*7250*/  LDTM.x16 R4, tmem[UR4] ;  /* 0x00000004000479ee */ /* 0x004e640008240000 */
[C---:B-1--4-:R-:W-:Y:S01]  /*7260*/  FMUL R0, R24.reuse, R4 ;  /* 0x0000000418007220 */ /* 0x052fe20000400000 */
[----:B------:R-:W-:Y:S02]  /*7270*/  HADD2.F32 R4, -RZ, R28.H1_H1 ;  /* 0x3000001cff047230 */ /* 0x000fe40000004100 */
[C---:B------:R-:W-:Y:S01]  /*7280*/  FMUL R2, R24.reuse, R5 ;  /* 0x0000000518027220 */ /* 0x040fe20000400000 */
[C---:B------:R-:W-:Y:S01]  /*7290*/  FMUL R7, R24.reuse, R7 ;  /* 0x0000000718077220 */ /* 0x040fe20000400000 */
[C---:B------:R-:W-:Y:S01]  /*72a0*/  FFMA R0, R27.reuse, R3, R0 ;  /* 0x000000031b007223 */ /* 0x040fe20000000000 */
[C---:B------:R-:W-:Y:S01]  /*72b0*/  FMUL R3, R24.reuse, R6 ;  /* 0x0000000618037220 */ /* 0x040fe20000400000 */
[C---:B------:R-:W-:Y:S01]  /*72c0*/  FFMA R2, R27.reuse, R4, R2 ;  /* 0x000000041b027223 */ /* 0x040fe20000000002 */
[C---:B------:R-:W-:Y:S01]  /*72d0*/  FMUL R4, R24.reuse, R8 ;  /* 0x0000000818047220 */ /* 0x040fe20000400000 */
[C---:B------:R-:W-:Y:S01]  /*72e0*/  FMUL R8, R24.reuse, R12 ;  /* 0x0000000c18087220 */ /* 0x040fe20000400000 */
[----:B------:R-:W-:Y:S01]  /*72f0*/  FMUL R12, R24, R16 ;  /* 0x00000010180c7220 */ /* 0x000fe20000400000 */
[--C-:B------:R-:W-:Y:S01]  /*7300*/  HADD2.F32 R16, -RZ, R30.reuse.H0_H0 ;  /* 0x2000001eff107230 */ /* 0x100fe20000004100 */
[----:B------:R-:W-:Y:S01]  /*7310*/  F2FP.F16.F32.PACK_AB R32, R2, R0 ;  /* 0x000000000220723e */ /* 0x000fe200000000ff */
[----:B------:R-:W-:Y:S02]  /*7320*/  HADD2.F32 R0, -RZ, R30.H1_H1 ;  /* 0x3000001eff007230 */ /* 0x000fe40000004100 */
[C---:B------:R-:W-:Y:S01]  /*7330*/  FMUL R5, R24.reuse, R9 ;  /* 0x0000000918057220 */ /* 0x040fe20000400000 */
[C---:B------:R-:W-:Y:S01]  /*7340*/  FFMA R3, R27.reuse, R20, R3 ;  /* 0x000000141b037223 */ /* 0x040fe20000000003 */
[C---:B------:R-:W-:Y:S01]  /*7350*/  FFMA R7, R27.reuse, R21, R7 ;  /* 0x000000151b077223 */ /* 0x040fe20000000007 */
[--C-:B------:R-:W-:Y:S02]  /*7360*/  HADD2.F32 R2, -RZ, R31.reuse.H0_H0 ;  /* 0x2000001fff027230 */ /* 0x100fe40000004100 */
[C---:B------:R-:W-:Y:S01]  /*7370*/  FFMA R4, R27.reuse, R16, R4 ;  /* 0x000000101b047223 */ /* 0x040fe20000000004 */
[C---:B------:R-:W-:Y:S01]  /*7380*/  FMUL R6, R24.reuse, R10 ;  /* 0x0000000a18067220 */ /* 0x040fe20000400000 */
[C---:B------:R-:W-:Y:S01]  /*7390*/  FFMA R5, R27.reuse, R0, R5 ;  /* 0x000000001b057223 */ /* 0x040fe20000000005 */
[----:B------:R-:W-:Y:S02]  /*73a0*/  HADD2.F32 R16, -RZ, R31.H1_H1 ;  /* 0x3000001fff107230 */ /* 0x000fe40000004100 */
[C---:B------:R-:W-:Y:S01]  /*73b0*/  FMUL R11, R24.reuse, R11 ;  /* 0x0000000b180b7220 */ /* 0x040fe20000400000 */
[--C-:B------:R-:W-:Y:S02]  /*73c0*/  HADD2.F32 R0, -RZ, R36.reuse.H0_H0 ;  /* 0x20000024ff007230 */ /* 0x100fe40000004100 */
[----:B------:R-:W-:Y:S01]  /*73d0*/  FFMA R6, R27, R2, R6 ;  /* 0x000000021b067223 */ /* 0x000fe20000000006 */
[----:B------:R-:W-:Y:S01]  /*73e0*/  F2FP.F16.F32.PACK_AB R33, R7, R3 ;  /* 0x000000030721723e */ /* 0x000fe200000000ff */
[----:B------:R-:W-:Y:S02]  /*73f0*/  HADD2.F32 R2, -RZ, R36.H1_H1 ;  /* 0x30000024ff027230 */ /* 0x000fe40000004100 */
[C---:B------:R-:W-:Y:S01]  /*7400*/  FFMA R11, R27.reuse, R16, R11 ;  /* 0x000000101b0b7223 */ /* 0x040fe2000000000b */
[C---:B------:R-:W-:Y:S01]  /*7410*/  FMUL R9, R24.reuse, R13 ;  /* 0x0000000d18097220 */ /* 0x040fe20000400000 */
[--C-:B------:R-:W-:Y:S02]  /*7420*/  HADD2.F32 R3, -RZ, R37.reuse.H0_H0 ;  /* 0x20000025ff037230 */ /* 0x100fe40000004100 */
[C---:B------:R-:W-:Y:S01]  /*7430*/  FFMA R8, R27.reuse, R0, R8 ;  /* 0x000000001b087223 */ /* 0x040fe20000000008 */
[C---:B------:R-:W-:Y:S01]  /*7440*/  FMUL R10, R24.reuse, R14 ;  /* 0x0000000e180a7220 */ /* 0x040fe20000400000 */
[----:B------:R-:W-:Y:S02]  /*7450*/  HADD2.F32 R0, -RZ, R37.H1_H1 ;  /* 0x30000025ff007230 */ /* 0x000fe40000004100 */
[C---:B------:R-:W-:Y:S01]  /*7460*/  FMUL R15, R24.reuse, R15 ;  /* 0x0000000f180f7220 */ /* 0x040fe20000400000 */
[C---:B------:R-:W-:Y:S01]  /*7470*/  FFMA R9, R27.reuse, R2, R9 ;  /* 0x000000021b097223 */ /* 0x040fe20000000009 */
[----:B------:R-:W-:Y:S01]  /*7480*/  FFMA R10, R27, R3, R10 ;  /* 0x000000031b0a7223 */ /* 0x000fe2000000000a */
[--C-:B------:R-:W-:Y:S01]  /*7490*/  HADD2.F32 R2, -RZ, R38.reuse.H0_H0 ;  /* 0x20000026ff027230 */ /* 0x100fe20000004100 */
[----:B------:R-:W-:Y:S01]  /*74a0*/  F2FP.F16.F32.PACK_AB R34, R5, R4 ;  /* 0x000000040522723e */ /* 0x000fe200000000ff */
[----:B------:R-:W-:Y:S02]  /*74b0*/  HADD2.F32 R3, -RZ, R38.H1_H1 ;  /* 0x30000026ff037230 */ /* 0x000fe40000004100 */
[----:B------:R-:W-:Y:S01]  /*74c0*/  FFMA R15, R27, R0, R15 ;  /* 0x000000001b0f7223 */ /* 0x000fe2000000000f */
[C---:B------:R-:W-:Y:S01]  /*74d0*/  FMUL R13, R24.reuse, R17 ;  /* 0x00000011180d7220 */ /* 0x040fe20000400000 */
[--C-:B------:R-:W-:Y:S02]  /*74e0*/  HADD2.F32 R4, -RZ, R39.reuse.H0_H0 ;  /* 0x20000027ff047230 */ /* 0x100fe40000004100 */
[C---:B------:R-:W-:Y:S01]  /*74f0*/  FMUL R14, R24.reuse, R18 ;  /* 0x00000012180e7220 */ /* 0x040fe20000400000 */
[----:B------:R-:W-:Y:S02]  /*7500*/  HADD2.F32 R0, -RZ, R39.H1_H1 ;  /* 0x30000027ff007230 */ /* 0x000fe40000004100 */
[----:B------:R-:W-:Y:S01]  /*7510*/  FMUL R19, R24, R19 ;  /* 0x0000001318137220 */ /* 0x000fe20000400000 */
[----:B------:R-:W-:Y:S01]  /*7520*/  F2FP.F16.F32.PACK_AB R35, R11, R6 ;  /* 0x000000060b23723e */ /* 0x000fe200000000ff */
[C---:B------:R-:W-:Y:S01]  /*7530*/  FFMA R12, R27.reuse, R2, R12 ;  /* 0x000000021b0c7223 */ /* 0x040fe2000000000c */
[C---:B------:R-:W-:Y:S01]  /*7540*/  FFMA R13, R27.reuse, R3, R13 ;  /* 0x000000031b0d7223 */ /* 0x040fe2000000000d */
[C---:B------:R-:W-:Y:S01]  /*7550*/  FFMA R14, R27.reuse, R4, R14 ;  /* 0x000000041b0e7223 */ /* 0x040fe2000000000e */
[----:B------:R-:W-:Y:S01]  /*7560*/  FFMA R19, R27, R0, R19 ;  /* 0x000000001b137223 */ /* 0x000fe20000000013 */
[----:B------:R1:W-:Y:S01]  /*7570*/  STS.128 [R57+UR43+0x200], R32 ;  /* 0x0002002039007988 */ /* 0x0003e20008000c2b */
[----:B------:R-:W-:Y:S02]  /*7580*/  F2FP.F16.F32.PACK_AB R8, R9, R8 ;  /* 0x000000080908723e */ /* 0x000fe400000000ff */
[----:B------:R-:W-:Y:S02]  /*7590*/  F2FP.F16.F32.PACK_AB R9, R15, R10 ;  /* 0x0000000a0f09723e */ /* 0x000fe400000000ff */
[----:B------:R-:W-:Y:S02]  /*75a0*/  F2FP.F16.F32.PACK_AB R10, R13, R12 ;  /* 0x0000000c0d0a723e */ /* 0x000fe400000000ff */
[----:B------:R-:W-:Y:S05]  /*75b0*/  F2FP.F16.F32.PACK_AB R11, R19, R14 ;  /* 0x0000000e130b723e */ /* 0x000fea00000000ff */
[----:B------:R1:W-:Y:S01]  /*75c0*/  STS.128 [R63+0x200], R8 ;  /* 0x000200083f007388 */ /* 0x0003e20000000c00 */
[----:B------:R-:W-:Y:S01]  /*75d0*/  @!PT LDS RZ, [RZ] ;  /* 0x00000000fffff984 */ /* 0x000fe20000000800 */
[----:B------:R-:W-:Y:S01]  /*75e0*/  @!PT LDS RZ, [RZ] ;  /* 0x00000000fffff984 */ /* 0x000fe20000000800 */
[----:B------:R-:W-:Y:S01]  /*75f0*/  @!PT LDS RZ, [RZ] ;  /* 0x00000000fffff984 */ /* 0x000fe20000000800 */
[----:B------:R-:W-:Y:S01]  /*7600*/  @!PT LDS RZ, [RZ] ;  /* 0x00000000fffff984 */ /* 0x000fe20000000800 */
[----:B------:R2:W-:Y:S07]  /*7610*/  MEMBAR.ALL.CTA ;  /* 0x0000000000007992 */ /* 0x0005ee0000008000 */
[----:B--2---:R-:W2:Y:S02]  /*7620*/  FENCE.VIEW.ASYNC.S ;  /* 0x00000000000073c6 */ /* 0x004ea40000000000 */
[----:B--2---:R-:W-:Y:S06]  /*7630*/  BAR.SYNC.DEFER_BLOCKING 0x1, 0x80 ;  /* 0x0042000000007b1d */ /* 0x004fec0000010000 */
[----:B------:R-:W-:Y:S05]  /*7640*/  @P0 BRA `(.L_x_123) ;  /* 0x00000000003c0947 */ /* 0x000fea0003800000 */
[----:B------:R-:W2:Y:S01]  /*7650*/  LDCU.64 UR6, c[0x0][0x348] ;  /* 0x00006900ff0677ac */ /* 0x000ea20008000a00 */
[----:B------:R-:W-:Y:S01]  /*7660*/  UIADD3 UR4, UPT, UPT, UR43, 0x200, URZ ;  /* 0x000002002b047890 */ /* 0x000fe2000fffe0ff */
[----:B------:R-:W-:Y:S01]  /*7670*/  UMOV UR51, UR36 ;  /* 0x0000002400337c82 */ /* 0x000fe20008000000 */
[----:B------:R-:W-:Y:S02]  /*7680*/  UIADD3 UR9, UPT, UPT, UR49, 0x40, URZ ;  /* 0x0000004031097890 */ /* 0x000fe4000fffe0ff */
[----:B------:R-:W-:Y:S02]  /*7690*/  UIADD3 UR8, UPT, UPT, UR43, 0xa00, URZ ;  /* 0x00000a002b087890 */ /* 0x000fe4000fffe0ff */
[----:B------:R-:W-:Y:S01]  /*76a0*/  MOV R53, UR4 ;  /* 0x0000000400357c02 */ /* 0x000fe20008000f00 */
[----:B------:R-:W-:Y:S01]  /*76b0*/  UMOV UR10, UR50 ;  /* 0x00000032000a7c82 */ /* 0x000fe20008000000 */
[----:B------:R-:W-:Y:S02]  /*76c0*/  UMOV UR11, UR36 ;  /* 0x00000024000b7c82 */ /* 0x000fe40008000000 */
[----:B------:R-:W-:Y:S01]  /*76d0*/  R2UR UR48, R53 ;  /* 0x00000000353072ca */ /* 0x000fe200000e0000 */
[----:B--2---:R-:W-:Y:S04]  /*76e0*/  UIADD3 UR4, UP0, UPT, UR6, 0x680, URZ ;  /* 0x0000068006047890 */ /* 0x004fe8000ff1e0ff */
[----:B------:R-:W-:Y:S09]  /*76f0*/  UIADD3.X UR5, UPT, UPT, URZ, UR7, URZ, UP0, !UPT ;  /* 0x00000007ff057290 */ /* 0x000ff200087fe4ff */
[----:B------:R2:W-:Y:S01]  /*7700*/  UTMASTG.3D [UR48], [UR4] ;  /* 0x00000030040073b5 */ /* 0x0005e20008010000 */
[----:B------:R2:W-:Y:S01]  /*7710*/  UTMASTG.3D [UR8], [UR4] ;  /* 0x00000008040073b5 */ /* 0x0005e20008010000 */
[----:B------:R0:W-:Y:S01]  /*7720*/  UTMACMDFLUSH ;  /* 0x00000000000079b7 */ /* 0x0001e20000000000 */
[----:B--2---:R-:W-:Y:S04]  /*7730*/  DEPBAR.LE SB0, 0x1 ;  /* 0x000080400000791a */ /* 0x004fe80000000000 */
.L_x_123:
[----:B------:R-:W-:Y:S05]  /*7740*/  BSYNC.RECONVERGENT B0 ;  /* 0x0000000000007941 */ /* 0x000fea0003800200 */
.L_x_122:
[----:B------:R-:W-:Y:S01]  /*7750*/  BAR.SYNC.DEFER_BLOCKING 0x1, 0x80 ;  /* 0x0042000000007b1d */ /* 0x000fe20000010000 */
[----:B------:R-:W-:Y:S01]  /*7760*/  ISETP.NE.AND P1, PT, R62, RZ, PT ;  /* 0x000000ff3e00720c */ /* 0x000fe20003f25270 */
[----:B------:R-:W-:Y:S01]  /*7770*/  UISETP.NE.AND UP0, UPT, UR47, URZ, UPT ;  /* 0x000000ff2f00728c */ /* 0x000fe2000bf05270 */
[----:B------:R-:W-:Y:S11]  /*7780*/  LEA R2, R26, UR43, 0x3 ;  /* 0x0000002b1a027c11 */ /* 0x000ff6000f8e18ff */
[----:B------:R-:W-:Y:S01]  /*7790*/  @P1 SHF.L.U32 R3, R60, 0x1f, RZ ;  /* 0x0000001f3c031819 */ /* 0x000fe200000006ff */
[----:B------:R-:W-:Y:S06]  /*77a0*/  BRA.U !UP0, `(.L_x_124) ;  /* 0x0000000108247547 */ /* 0x000fec000b800000 */
[----:B------:R-:W-:Y:S01]  /*77b0*/  IMAD.U32 R4, RZ, RZ, UR46 ;  /* 0x0000002eff047e24 */ /* 0x000fe2000f8e00ff */
[----:B------:R-:W-:Y:S01]  /*77c0*/  MOV R0, UR52 ;  /* 0x0000003400007c02 */ /* 0x000fe20008000f00 */
[----:B------:R-:W-:Y:S03]  /*77d0*/  UIADD3 UR4, UPT, UPT, UR46, 0x1, URZ ;  /* 0x000000012e047890 */ /* 0x000fe6000fffe0ff */
[----:B------:R-:W-:Y:S01]  /*77e0*/  @P1 LEA R4, R4, UR43, 0x3 ;  /* 0x0000002b04041c11 */ /* 0x000fe2000f8e18ff */
[----:B------:R-:W-:Y:S04]  /*77f0*/  UISETP.NE.AND UP0, UPT, UR4, 0x4, UPT ;  /* 0x000000040400788c */ /* 0x000fe8000bf05270 */
[----:B------:R-:W-:Y:S01]  /*7800*/  @P1 VIADD R4, R4, 0x80 ;  /* 0x0000008004041836 */ /* 0x000fe20000000000 */
[----:B------:R-:W-:Y:S04]  /*7810*/  USEL UR46, UR4, URZ, UP0 ;  /* 0x000000ff042e7287 */ /* 0x000fe80008000000 */
[----:B------:R-:W-:Y:S04]  /*7820*/  @P1 PRMT R0, R0, 0x654, R4 ;  /* 0x0000065400001816 */ /* 0x000fe80000000004 */
[----:B------:R2:W-:Y:S04]  /*7830*/  @P1 SYNCS.ARRIVE.TRANS64.RED.A1T0 RZ, [R0+URZ], RZ ;  /* 0x000000ff00ff19a7 */ /* 0x0005e800081004ff */
.L_x_124:
[----:B------:R-:W3:Y:S01]  /*7840*/  @P1 SYNCS.PHASECHK.TRANS64.TRYWAIT P0, [R2+URZ+0x60], R3 ;  /* 0x00006003020015a7 */ /* 0x000ee200080011ff */
[----:B------:R-:W-:Y:S01]  /*7850*/  BSSY B1, `(.L_x_125) ;  /* 0x0000012000017945 */ /* 0x000fe20003800000 */
[----:B---3--:R-:W-:Y:S03]  /*7860*/  @P1 SEL R64, RZ, 0x1, !P0 ;  /* 0x00000001ff401807 */ /* 0x008fe60004000000 */
[----:B------:R-:W-:Y:S05]  /*7870*/  @!P1 BRA `(.L_x_126) ;  /* 0x00000000003c9947 */ /* 0x000fea0003800000 */
[----:B------:R-:W-:Y:S01]  /*7880*/  ISETP.NE.AND P1, PT, R65, RZ, PT ;  /* 0x000000ff4100720c */ /* 0x000fe20003f25270 */
[----:B------:R-:W-:Y:S01]  /*7890*/  BSSY B0, `(.L_x_127) ;  /* 0x0000009000007945 */ /* 0x000fe20003800000 */
[----:B------:R-:W-:Y:S11]  /*78a0*/  ISETP.NE.AND P0, PT, R64, RZ, PT ;  /* 0x000000ff4000720c */ /* 0x000ff60003f05270 */
[----:B------:R-:W-:Y:S05]  /*78b0*/  @P1 IMAD R4, R26, 0x1000, R57 ;  /* 0x000010001a041824 */ /* 0x000fea00078e0239 */
[----:B------:R-:W-:Y:S05]  /*78c0*/  @P1 IADD3 R3, PT, PT, R4, UR43, RZ ;  /* 0x0000002b04031c10 */ /* 0x000fea000fffe0ff */
[----:B------:R-:W-:Y:S01]  /*78d0*/  @P1 IMAD.IADD R3, R66, 0x1, R3 ;  /* 0x0000000142031824 */ /* 0x000fe200078e0203 */
[----:B------:R-:W-:Y:S06]  /*78e0*/  @P0 BRA `(.L_x_128) ;  /* 0x00000000000c0947 */ /* 0x000fec0003800000 */
[----:B--2---:R-:W-:Y:S04]  /*78f0*/  SHF.L.U32 R0, R60, 0x1f, RZ ;  /* 0x0000001f3c007819 */ /* 0x004fe800000006ff */
[----:B------:R-:W2:Y:S02]  /*7900*/  SYNCS.PHASECHK.TRANS64.TRYWAIT P0, [R2+URZ+0x60], R0 ;  /* 0x00006000020075a7 */ /* 0x000ea400080011ff */
[----:B--2---:R-:W-:Y:S05]  /*7910*/  @!P0 BRA `(.L_x_129) ;  /* 0x0000002800548947 */ /* 0x004fea0003800000 */
.L_x_128:
[----:B------:R-:W-:Y:S05]  /*7920*/  BSYNC B0 ;  /* 0x0000000000007941 */ /* 0x000fea0003800000 */
.L_x_127:
[----:B------:R-:W-:Y:S02]  /*7930*/  ISETP.NE.AND P0, PT, R65, RZ, PT ;  /* 0x000000ff4100720c */ /* 0x000fe40003f05270 */
[----:B------:R-:W-:Y:S11]  /*7940*/  IADD3 R26, PT, PT, R26, 0x1, RZ ;  /* 0x000000011a1a7810 */ /* 0x000ff60007ffe0ff */
[----:B------:R3:W4:Y:S04]  /*7950*/  @P0 LDS.128 R28, [R4+UR43+0x200] ;  /* 0x0002002b041c0984 */ /* 0x0007280008000c00 */
[----:B------:R3:W1:Y:S02]  /*7960*/  @P0 LDS.128 R36, [R3+0x200] ;  /* 0x0002000003240984 */ /* 0x0006640000000c00 */
.L_x_126:
[----:B------:R-:W-:Y:S05]  /*7970*/  BSYNC B1 ;  /* 0x0000000000017941 */ /* 0x000fea0003800000 */
.L_x_125:
[----:B--2---:R-:W-:Y:S05]  /*7980*/  VIADD R0, R25, 0x10 ;  /* 0x0000001019007836 */ /* 0x004fea0000000000 */
[----:B------:R-:W-:Y:S04]  /*7990*/  SHF.R.U32.HI R0, RZ, 0x15, R0 ;  /* 0x00000015ff007819 */ /* 0x000fe80000011600 */
[----:B------:R-:W-:Y:S11]  /*79a0*/  LOP3.LUT P0, RZ, R0, 0x3, R51, 0x48, !PT ;  /* 0x0000000300ff7812 */ /* 0x000ff60007804833 */
[----:B------:R-:W-:Y:S02]  /*79b0*/  @!UPT UIADD3 URZ, UPT, UPT, URZ, URZ, URZ ;  /* 0x000000fffffff290 */ /* 0x000fe4000fffe0ff */
[----:B------:R-:W-:Y:S05]  /*79c0*/  @!P0 BRA `(.L_x_130) ;  /* 0x0000000000408947 */ /* 0x000fea0003800000 */
[----:B------:R-:W2:Y:S01]  /*79d0*/  LDCU.64 UR8, c[0x4][0x70] ;  /* 0x01000e00ff0877ac */ /* 0x000ea20008000a00 */
[----:B---3--:R-:W-:Y:S01]  /*79e0*/  MOV R3, 0x0 ;  /* 0x0000000000037802 */ /* 0x008fe20000000f00 */
[----:B------:R-:W-:Y:S02]  /*79f0*/  HFMA2 R12, -RZ, RZ, 0, 5.9604644775390625e-08 ;  /* 0x00000001ff0c7431 */ /* 0x000fe400000001ff */
[----:B-1----:R-:W-:Y:S02]  /*7a00*/  IMAD.MOV.U32 R8, RZ, RZ, 0x192 ;  /* 0x00000192ff087424 */ /* 0x002fe400078e00ff */
[----:B------:R-:W-:Y:S01]  /*7a10*/  IMAD.MOV.U32 R13, RZ, RZ, RZ ;  /* 0x000000ffff0d7224 */ /* 0x000fe200078e00ff */
[----:B------:R-:W1:Y:S01]  /*7a20*/  LDCU.64 UR6, c[0x4][0x78] ;  /* 0x01000f00ff0677ac */ /* 0x000e620008000a00 */
[----:B------:R-:W3:Y:S01]  /*7a30*/  LDC.64 R2, c[0x4][R3] ;  /* 0x0100000003027b82 */ /* 0x000ee20000000a00 */
[----:B------:R-:W5:Y:S01]  /*7a40*/  LDCU.64 UR4, c[0x4][0x10] ;  /* 0x01000200ff0477ac */ /* 0x000f620008000a00 */
[----:B--2---:R-:W-:Y:S01]  /*7a50*/  MOV R5, UR9 ;  /* 0x0000000900057c02 */ /* 0x004fe20008000f00 */
[----:B------:R-:W-:Y:S01]  /*7a60*/  IMAD.U32 R4, RZ, RZ, UR8 ;  /* 0x00000008ff047e24 */ /* 0x000fe2000f8e00ff */
[----:B-1----:R-:W-:Y:S01]  /*7a70*/  MOV R7, UR7 ;  /* 0x0000000700077c02 */ /* 0x002fe20008000f00 */
[----:B------:R-:W-:Y:S01]  /*7a80*/  IMAD.U32 R6, RZ, RZ, UR6 ;  /* 0x00000006ff067e24 */ /* 0x000fe2000f8e00ff */
[----:B-----5:R-:W-:Y:S01]  /*7a90*/  MOV R11, UR5 ;  /* 0x00000005000b7c02 */ /* 0x020fe20008000f00 */
[----:B------:R-:W-:Y:S02]  /*7aa0*/  IMAD.U32 R10, RZ, RZ, UR4 ;  /* 0x00000004ff0a7e24 */ /* 0x000fe4000f8e00ff */
[----:B------:R-:W-:Y:S07]  /*7ab0*/  LEPC R20, `(.L_x_130) ;  /* 0x000000001014794e */ /* 0x000fee0000000000 */
[----:B---34-:R-:W-:Y:S05]  /*7ac0*/  CALL.ABS.NOINC R2 ;  /* 0x0000000002007343 */ /* 0x018fea0003c00000 */
.L_x_130:
[----:B------:R-:W-:Y:S01]  /*7ad0*/  ISETP.NE.AND P6, PT, R62, RZ, PT ;  /* 0x000000ff3e00720c */ /* 0x000fe20003fc5270 */
[----:B------:R-:W-:Y:S05]  /*7ae0*/  WARPSYNC.ALL ;  /* 0x0000000000007948 */ /* 0x000fea0003800000 */
[----:B------:R-:W-:Y:S01]  /*7af0*/  R2UR UR4, R25 ;  /* 0x00000000190472ca */ /* 0x000fe200000e0000 */
[----:B---34-:R-:W-:Y:S01]  /*7b00*/  HADD2.F32 R3, -RZ, R28.H0_H0 ;  /* 0x2000001cff037230 */ /* 0x018fe20000004100 */
[----:B------:R-:W-:Y:S01]  /*7b10*/  ISETP.NE.AND P0, PT, R61, RZ, PT ;  /* 0x000000ff3d00720c */ /* 0x000fe20003f05270 */
[----:B------:R-:W-:Y:S01]  /*7b20*/  HADD2.F32 R20, -RZ, R30.H0_H0 ;  /* 0x2000001eff147230 */ /* 0x000fe20000004100 */
[----:B------:R-:W-:Y:S09]  /*7b30*/  BSSY.RECONVERGENT B0, `(.L_x_131) ;  /* 0x0000058000007945 */ /* 0x000ff20003800200 */
[----:B-1----:R-:W1:Y:S02]  /*7b40*/  LDTM.x16 R4, tmem[UR4+0x10] ;  /* 0x00001004000479ee */ /* 0x002e640008240000 */
[C---:B-1----:R-:W-:Y:S01]  /*7b50*/  FMUL R0, R24.reuse, R4 ;  /* 0x0000000418007220 */ /* 0x042fe20000400000 */
[----:B------:R-:W-:Y:S02]  /*7b60*/  HADD2.F32 R4, -RZ, R28.H1_H1 ;  /* 0x3000001cff047230 */ /* 0x000fe40000004100 */
[C---:B------:R-:W-:Y:S01]  /*7b70*/  FMUL R2, R24.reuse, R5 ;  /* 0x0000000518027220 */ /* 0x040fe20000400000 */
[--C-:B------:R-:W-:Y:S02]  /*7b80*/  HADD2.F32 R5, -RZ, R29.reuse.H0_H0 ;  /* 0x2000001dff057230 */ /* 0x100fe40000004100 */
[C---:B------:R-:W-:Y:S01]  /*7b90*/  FFMA R0, R27.reuse, R3, R0 ;  /* 0x000000031b007223 */ /* 0x040fe20000000000 */
[C---:B------:R-:W-:Y:S01]  /*7ba0*/  FMUL R3, R24.reuse, R6 ;  /* 0x0000000618037220 */ /* 0x040fe20000400000 */
[----:B------:R-:W-:Y:S02]  /*7bb0*/  HADD2.F32 R6, -RZ, R29.H1_H1 ;  /* 0x3000001dff067230 */ /* 0x000fe40000004100 */
[C---:B------:R-:W-:Y:S01]  /*7bc0*/  FFMA R2, R27.reuse, R4, R2 ;  /* 0x000000041b027223 */ /* 0x040fe20000000002 */
[C---:B------:R-:W-:Y:S01]  /*7bd0*/  FMUL R7, R24.reuse, R7 ;  /* 0x0000000718077220 */ /* 0x040fe20000400000 */
[C---:B------:R-:W-:Y:S01]  /*7be0*/  FFMA R3, R27.reuse, R5, R3 ;  /* 0x000000051b037223 */ /* 0x040fe20000000003 */
[C---:B------:R-:W-:Y:S01]  /*7bf0*/  FMUL R4, R24.reuse, R8 ;  /* 0x0000000818047220 */ /* 0x040fe20000400000 */
[----:B------:R-:W-:Y:S01]  /*7c00*/  FMUL R5, R24, R9 ;  /* 0x0000000918057220 */ /* 0x000fe20000400000 */
[----:B------:R-:W-:Y:S01]  /*7c10*/  F2FP.F16.F32.PACK_AB R32, R2, R0 ;  /* 0x000000000220723e */ /* 0x000fe200000000ff */
[C---:B------:R-:W-:Y:S01]  /*7c20*/  FFMA R7, R27.reuse, R6, R7 ;  /* 0x000000061b077223 */ /* 0x040fe20000000007 */
[----:B------:R-:W-:Y:S02]  /*7c30*/  HADD2.F32 R0, -RZ, R30.H1_H1 ;  /* 0x3000001eff007230 */ /* 0x000fe40000004100 */
[----:B------:R-:W-:Y:S01]  /*7c40*/  FFMA R4, R27, R20, R4 ;  /* 0x000000141b047223 */ /* 0x000fe20000000004 */
[--C-:B------:R-:W-:Y:S02]  /*7c50*/  HADD2.F32 R2, -RZ, R31.reuse.H0_H0 ;  /* 0x2000001fff027230 */ /* 0x100fe40000004100 */
[C---:B------:R-:W-:Y:S01]  /*7c60*/  FMUL R6, R24.reuse, R10 ;  /* 0x0000000a18067220 */ /* 0x040fe20000400000 */
[----:B------:R-:W-:Y:S01]  /*7c70*/  F2FP.F16.F32.PACK_AB R33, R7, R3 ;  /* 0x000000030721723e */ /* 0x000fe200000000ff */
[----:B------:R-:W-:Y:S02]  /*7c80*/  HADD2.F32 R3, -RZ, R31.H1_H1 ;  /* 0x3000001fff037230 */ /* 0x000fe40000004100 */
[C---:B------:R-:W-:Y:S01]  /*7c90*/  FFMA R5, R27.reuse, R0, R5 ;  /* 0x000000001b057223 */ /* 0x040fe20000000005 */
[C---:B------:R-:W-:Y:S01]  /*7ca0*/  FMUL R11, R24.reuse, R11 ;  /* 0x0000000b180b7220 */ /* 0x040fe20000400000 */
[--C-:B------:R-:W-:Y:S02]  /*7cb0*/  HADD2.F32 R7, -RZ, R36.reuse.H0_H0 ;  /* 0x20000024ff077230 */ /* 0x100fe40000004100 */
[C---:B------:R-:W-:Y:S01]  /*7cc0*/  FMUL R8, R24.reuse, R12 ;  /* 0x0000000c18087220 */ /* 0x040fe20000400000 */
[----:B------:R-:W-:Y:S02]  /*7cd0*/  HADD2.F32 R0, -RZ, R36.H1_H1 ;  /* 0x30000024ff007230 */ /* 0x000fe40000004100 */
[C---:B------:R-:W-:Y:S01]  /*7ce0*/  FMUL R9, R24.reuse, R13 ;  /* 0x0000000d18097220 */ /* 0x040fe20000400000 */
[C---:B------:R-:W-:Y:S01]  /*7cf0*/  FFMA R6, R27.reuse, R2, R6 ;  /* 0x000000021b067223 */ /* 0x040fe20000000006 */
[C---:B------:R-:W-:Y:S01]  /*7d00*/  FFMA R11, R27.reuse, R3, R11 ;  /* 0x000000031b0b7223 */ /* 0x040fe2000000000b */
[C---:B------:R-:W-:Y:S01]  /*7d10*/  FFMA R8, R27.reuse, R7, R8 ;  /* 0x000000071b087223 */ /* 0x040fe20000000008 */
[C---:B------:R-:W-:Y:S01]  /*7d20*/  FFMA R9, R27.reuse, R0, R9 ;  /* 0x000000001b097223 */ /* 0x040fe20000000009 */
[--C-:B------:R-:W-:Y:S02]  /*7d30*/  HADD2.F32 R2, -RZ, R37.reuse.H0_H0 ;  /* 0x20000025ff027230 */ /* 0x100fe40000004100 */
[C---:B------:R-:W-:Y:S01]  /*7d40*/  FMUL R10, R24.reuse, R14 ;  /* 0x0000000e180a7220 */ /* 0x040fe20000400000 */
[----:B------:R-:W-:Y:S02]  /*7d50*/  HADD2.F32 R0, -RZ, R37.H1_H1 ;  /* 0x30000025ff007230 */ /* 0x000fe40000004100 */
[C---:B------:R-:W-:Y:S01]  /*7d60*/  FMUL R15, R24.reuse, R15 ;  /* 0x0000000f180f7220 */ /* 0x040fe20000400000 */
[C---:B------:R-:W-:Y:S01]  /*7d70*/  FMUL R12, R24.reuse, R16 ;  /* 0x00000010180c7220 */ /* 0x040fe20000400000 */
[C---:B------:R-:W-:Y:S01]  /*7d80*/  FFMA R10, R27.reuse, R2, R10 ;  /* 0x000000021b0a7223 */ /* 0x040fe2000000000a */
[--C-:B------:R-:W-:Y:S02]  /*7d90*/  HADD2.F32 R2, -RZ, R38.reuse.H0_H0 ;  /* 0x20000026ff027230 */ /* 0x100fe40000004100 */
[----:B------:R-:W-:Y:S01]  /*7da0*/  FFMA R15, R27, R0, R15 ;  /* 0x000000001b0f7223 */ /* 0x000fe2000000000f */
[----:B------:R-:W-:Y:S01]  /*7db0*/  HADD2.F32 R0, -RZ, R38.H1_H1 ;  /* 0x30000026ff007230 */ /* 0x000fe20000004100 */
[----:B------:R-:W-:Y:S01]  /*7dc0*/  F2FP.F16.F32.PACK_AB R34, R5, R4 ;  /* 0x000000040522723e */ /* 0x000fe200000000ff */
        /* <DEDUP_REMOVED lines=14> */
[----:B------:R-:W-:Y:S02]  /*7eb0*/  F2FP.F16.F32.PACK_AB R11, R19, R14 ;  /* 0x0000000e130b723e */ /* 0x000fe400000000ff */
[----:B------:R-:W-:Y:S02]  /*7ec0*/  MOV R2, UR46 ;  /* 0x0000002e00027c02 */ /* 0x000fe40008000f00 */
[----:B------:R-:W-:Y:S01]  /*7ed0*/  MOV R0, UR52 ;  /* 0x0000003400007c02 */ /* 0x000fe20008000f00 */
[----:B------:R1:W-:Y:S01]  /*7ee0*/  STS.128 [R63+0x1200], R8 ;  /* 0x001200083f007388 */ /* 0x0003e20000000c00 */
[----:B------:R-:W-:Y:S02]  /*7ef0*/  @P6 LEA R2, R2, UR43, 0x3 ;  /* 0x0000002b02026c11 */ /* 0x000fe4000f8e18ff */
[----:B------:R-:W-:Y:S02]  /*7f00*/  @P6 SHF.L.U32 R3, R60, 0x1f, RZ ;  /* 0x0000001f3c036819 */ /* 0x000fe400000006ff */
[----:B------:R-:W-:Y:S01]  /*7f10*/  @P6 IADD3 R2, PT, PT, R2, 0x80, RZ ;  /* 0x0000008002026810 */ /* 0x000fe20007ffe0ff */
[----:B------:R-:W-:Y:S01]  /*7f20*/  @!PT LDS RZ, [RZ] ;  /* 0x00000000fffff984 */ /* 0x000fe20000000800 */
[----:B------:R-:W-:Y:S01]  /*7f30*/  @!PT LDS RZ, [RZ] ;  /* 0x00000000fffff984 */ /* 0x000fe20000000800 */
[----:B------:R-:W-:Y:S01]  /*7f40*/  @!PT LDS RZ, [RZ] ;  /* 0x00000000fffff984 */ /* 0x000fe20000000800 */
[----:B------:R-:W-:Y:S01]  /*7f50*/  @!PT LDS RZ, [RZ] ;  /* 0x00000000fffff984 */ /* 0x000fe20000000800 */
[----:B------:R2:W-:Y:S06]  /*7f60*/  MEMBAR.ALL.CTA ;  /* 0x0000000000007992 */ /* 0x0005ec0000008000 */
[----:B--2---:R-:W2:Y:S01]  /*7f70*/  FENCE.VIEW.ASYNC.S ;  /* 0x00000000000073c6 */ /* 0x004ea20000000000 */
[----:B------:R-:W-:Y:S02]  /*7f80*/  @P6 PRMT R0, R0, 0x654, R2 ;  /* 0x0000065400006816 */ /* 0x000fe40000000002 */
[----:B------:R-:W-:Y:S01]  /*7f90*/  LEA R2, R26, UR43, 0x3 ;  /* 0x0000002b1a027c11 */ /* 0x000fe2000f8e18ff */
[----:B--2---:R-:W-:Y:S06]  /*7fa0*/  BAR.SYNC.DEFER_BLOCKING 0x1, 0x80 ;  /* 0x0042000000007b1d */ /* 0x004fec0000010000 */
[----:B------:R-:W-:Y:S05]  /*7fb0*/  @P0 BRA `(.L_x_132) ;  /* 0x00000000003c0947 */ /* 0x000fea0003800000 */
[----:B------:R-:W2:Y:S01]  /*7fc0*/  LDCU.64 UR6, c[0x0][0x348] ;  /* 0x00006900ff0677ac */ /* 0x000ea20008000a00 */
[----:B------:R-:W-:Y:S02]  /*7fd0*/  UIADD3 UR13, UPT, UPT, UR49, 0x10, URZ ;  /* 0x00000010310d7890 */ /* 0x000fe4000fffe0ff */
[----:B------:R-:W-:Y:S01]  /*7fe0*/  UIADD3 UR12, UPT, UPT, UR43, 0x1200, URZ ;  /* 0x000012002b0c7890 */ /* 0x000fe2000fffe0ff */
[----:B------:R-:W-:Y:S01]  /*7ff0*/  UMOV UR14, UR50 ;  /* 0x00000032000e7c82 */ /* 0x000fe20008000000 */
[----:B------:R-:W-:Y:S01]  /*8000*/  UMOV UR15, UR36 ;  /* 0x00000024000f7c82 */ /* 0x000fe20008000000 */
[----:B------:R-:W-:Y:S02]  /*8010*/  UIADD3 UR9, UPT, UPT, UR49, 0x50, URZ ;  /* 0x0000005031097890 */ /* 0x000fe4000fffe0ff */
[----:B------:R-:W-:Y:S01]  /*8020*/  UIADD3 UR8, UPT, UPT, UR43, 0x1a00, URZ ;  /* 0x00001a002b087890 */ /* 0x000fe2000fffe0ff */
[----:B------:R-:W-:Y:S01]  /*8030*/  UMOV UR10, UR50 ;  /* 0x00000032000a7c82 */ /* 0x000fe20008000000 */
[----:B------:R-:W-:Y:S01]  /*8040*/  UMOV UR11, UR36 ;  /* 0x00000024000b7c82 */ /* 0x000fe20008000000 */
[----:B--2---:R-:W-:Y:S04]  /*8050*/  UIADD3 UR4, UP0, UPT, UR6, 0x680, URZ ;  /* 0x0000068006047890 */ /* 0x004fe8000ff1e0ff */
[----:B------:R-:W-:Y:S09]  /*8060*/  UIADD3.X UR5, UPT, UPT, URZ, UR7, URZ, UP0, !UPT ;  /* 0x00000007ff057290 */ /* 0x000ff200087fe4ff */
[----:B------:R2:W-:Y:S01]  /*8070*/  UTMASTG.3D [UR12], [UR4] ;  /* 0x0000000c040073b5 */ /* 0x0005e20008010000 */
[----:B------:R2:W-:Y:S01]  /*8080*/  UTMASTG.3D [UR8], [UR4] ;  /* 0x00000008040073b5 */ /* 0x0005e20008010000 */
[----:B------:R0:W-:Y:S01]  /*8090*/  UTMACMDFLUSH ;  /* 0x00000000000079b7 */ /* 0x0001e20000000000 */
[----:B--2---:R-:W-:Y:S04]  /*80a0*/  DEPBAR.LE SB0, 0x1 ;  /* 0x000080400000791a */ /* 0x004fe80000000000 */
.L_x_132:
[----:B------:R-:W-:Y:S05]  /*80b0*/  BSYNC.RECONVERGENT B0 ;  /* 0x0000000000007941 */ /* 0x000fea0003800200 */
.L_x_131:
[----:B------:R-:W-:Y:S01]  /*80c0*/  BAR.SYNC.DEFER_BLOCKING 0x1, 0x80 ;  /* 0x0042000000007b1d */ /* 0x000fe20000010000 */
[----:B------:R-:W-:Y:S04]  /*80d0*/  UIADD3 UR4, UPT, UPT, UR46, 0x1, URZ ;  /* 0x000000012e047890 */ /* 0x000fe8000fffe0ff */
[----:B------:R-:W-:Y:S04]  /*80e0*/  UISETP.NE.AND UP0, UPT, UR4, 0x4, UPT ;  /* 0x000000040400788c */ /* 0x000fe8000bf05270 */
[----:B------:R-:W-:Y:S01]  /*80f0*/  USEL UR44, UR4, URZ, UP0 ;  /* 0x000000ff042c7287 */ /* 0x000fe20008000000 */
[----:B------:R2:W-:Y:S01]  /*8100*/  @P6 SYNCS.ARRIVE.TRANS64.RED.A1T0 RZ, [R0+URZ], RZ ;  /* 0x000000ff00ff69a7 */ /* 0x0005e200081004ff */
[----:B------:R-:W-:Y:S01]  /*8110*/  BSSY B1, `(.L_x_133) ;  /* 0x0000013000017945 */ /* 0x000fe20003800000 */
[----:B------:R-:W3:Y:S02]  /*8120*/  @P6 SYNCS.PHASECHK.TRANS64.TRYWAIT P0, [R2+URZ+0x60], R3 ;  /* 0x00006003020065a7 */ /* 0x000ee400080011ff */
[----:B---3--:R-:W-:Y:S01]  /*8130*/  @P6 SEL R64, RZ, 0x1, !P0 ;  /* 0x00000001ff406807 */ /* 0x008fe20004000000 */
[----:B--2---:R-:W-:Y:S06]  /*8140*/  @!P6 BRA `(.L_x_134) ;  /* 0x00000000003ce947 */ /* 0x004fec0003800000 */
[----:B------:R-:W-:Y:S01]  /*8150*/  ISETP.NE.AND P1, PT, R65, RZ, PT ;  /* 0x000000ff4100720c */ /* 0x000fe20003f25270 */
[----:B------:R-:W-:Y:S01]  /*8160*/  BSSY B0, `(.L_x_135) ;  /* 0x0000009000007945 */ /* 0x000fe20003800000 */
[----:B------:R-:W-:Y:S11]  /*8170*/  ISETP.NE.AND P0, PT, R64, RZ, PT ;  /* 0x000000ff4000720c */ /* 0x000ff60003f05270 */
[----:B------:R-:W-:Y:S05]  /*8180*/  @P1 IMAD R3, R26, 0x1000, R57 ;  /* 0x000010001a031824 */ /* 0x000fea00078e0239 */
[----:B------:R-:W-:Y:S05]  /*8190*/  @P1 IADD3 R0, PT, PT, R3, UR43, RZ ;  /* 0x0000002b03001c10 */ /* 0x000fea000fffe0ff */
[----:B------:R-:W-:Y:S01]  /*81a0*/  @P1 IMAD.IADD R0, R66, 0x1, R0 ;  /* 0x0000000142001824 */ /* 0x000fe200078e0200 */
[----:B------:R-:W-:Y:S06]  /*81b0*/  @P0 BRA `(.L_x_136) ;  /* 0x00000000000c0947 */ /* 0x000fec0003800000 */
[----:B------:R-:W-:Y:S04]  /*81c0*/  SHF.L.U32 R4, R60, 0x1f, RZ ;  /* 0x0000001f3c047819 */ /* 0x000fe800000006ff */
[----:B------:R-:W2:Y:S02]  /*81d0*/  SYNCS.PHASECHK.TRANS64.TRYWAIT P0, [R2+URZ+0x60], R4 ;  /* 0x00006004020075a7 */ /* 0x000ea400080011ff */
[----:B--2---:R-:W-:Y:S05]  /*81e0*/  @!P0 BRA `(.L_x_137) ;  /* 0x0000002000348947 */ /* 0x004fea0003800000 */
.L_x_136:
[----:B------:R-:W-:Y:S05]  /*81f0*/  BSYNC B0 ;  /* 0x0000000000007941 */ /* 0x000fea0003800000 */
.L_x_135:
[----:B------:R-:W-:Y:S02]  /*8200*/  ISETP.NE.AND P0, PT, R65, RZ, PT ;  /* 0x000000ff4100720c */ /* 0x000fe40003f05270 */
[----:B------:R-:W-:Y:S11]  /*8210*/  IADD3 R26, PT, PT, R26, 0x1, RZ ;  /* 0x000000011a1a7810 */ /* 0x000ff60007ffe0ff */
[----:B------:R3:W4:Y:S04]  /*8220*/  @P0 LDS.128 R28, [R3+UR43+0x200] ;  /* 0x0002002b031c0984 */ /* 0x0007280008000c00 */
[----:B------:R3:W1:Y:S02]  /*8230*/  @P0 LDS.128 R36, [R0+0x200] ;  /* 0x0002000000240984 */ /* 0x0006640000000c00 */
.L_x_134:
[----:B------:R-:W-:Y:S05]  /*8240*/  BSYNC B1 ;  /* 0x0000000000017941 */ /* 0x000fea0003800000 */
.L_x_133:
[----:B---3--:R-:W-:Y:S05]  /*8250*/  VIADD R0, R25, 0x20 ;  /* 0x0000002019007836 */ /* 0x008fea0000000000 */
[----:B------:R-:W-:Y:S04]  /*8260*/  SHF.R.U32.HI R0, RZ, 0x15, R0 ;  /* 0x00000015ff007819 */ /* 0x000fe80000011600 */
[----:B------:R-:W-:Y:S11]  /*8270*/  LOP3.LUT P0, RZ, R0, 0x3, R51, 0x48, !PT ;  /* 0x0000000300ff7812 */ /* 0x000ff60007804833 */
[----:B------:R-:W-:Y:S02]  /*8280*/  @!UPT UIADD3 URZ, UPT, UPT, URZ, URZ, URZ ;  /* 0x000000fffffff290 */ /* 0x000fe4000fffe0ff */
[----:B------:R-:W-:Y:S05]  /*8290*/  @!P0 BRA `(.L_x_138) ;  /* 0x0000000000408947 */ /* 0x000fea0003800000 */
[----:B------:R-:W3:Y:S01]  /*82a0*/  LDCU.64 UR8, c[0x4][0x70] ;  /* 0x01000e00ff0877ac */ /* 0x000ee20008000a00 */
[----:B------:R-:W-:Y:S01]  /*82b0*/  MOV R3, 0x0 ;  /* 0x0000000000037802 */ /* 0x000fe20000000f00 */
[----:B------:R-:W-:Y:S02]  /*82c0*/  HFMA2 R12, -RZ, RZ, 0, 5.9604644775390625e-08 ;  /* 0x00000001ff0c7431 */ /* 0x000fe400000001ff */
[----:B-1----:R-:W-:Y:S02]  /*82d0*/  IMAD.MOV.U32 R8, RZ, RZ, 0x192 ;  /* 0x00000192ff087424 */ /* 0x002fe400078e00ff */
[----:B------:R-:W-:Y:S01]  /*82e0*/  IMAD.MOV.U32 R13, RZ, RZ, RZ ;  /* 0x000000ffff0d7224 */ /* 0x000fe200078e00ff */
[----:B------:R-:W1:Y:S01]  /*82f0*/  LDCU.64 UR6, c[0x4][0x78] ;  /* 0x01000f00ff0677ac */ /* 0x000e620008000a00 */
[----:B--2---:R-:W2:Y:S01]  /*8300*/  LDC.64 R2, c[0x4][R3] ;  /* 0x0100000003027b82 */ /* 0x004ea20000000a00 */
[----:B------:R-:W5:Y:S01]  /*8310*/  LDCU.64 UR4, c[0x4][0x10] ;  /* 0x01000200ff0477ac */ /* 0x000f620008000a00 */
[----:B---3--:R-:W-:Y:S01]  /*8320*/  MOV R5, UR9 ;  /* 0x0000000900057c02 */ /* 0x008fe20008000f00 */
[----:B------:R-:W-:Y:S01]  /*8330*/  IMAD.U32 R4, RZ, RZ, UR8 ;  /* 0x00000008ff047e24 */ /* 0x000fe2000f8e00ff */
[----:B-1----:R-:W-:Y:S01]  /*8340*/  MOV R7, UR7 ;  /* 0x0000000700077c02 */ /* 0x002fe20008000f00 */
[----:B------:R-:W-:Y:S01]  /*8350*/  IMAD.U32 R6, RZ, RZ, UR6 ;  /* 0x00000006ff067e24 */ /* 0x000fe2000f8e00ff */
[----:B-----5:R-:W-:Y:S01]  /*8360*/  MOV R11, UR5 ;  /* 0x00000005000b7c02 */ /* 0x020fe20008000f00 */
[----:B------:R-:W-:Y:S02]  /*8370*/  IMAD.U32 R10, RZ, RZ, UR4 ;  /* 0x00000004ff0a7e24 */ /* 0x000fe4000f8e00ff */
[----:B------:R-:W-:Y:S07]  /*8380*/  LEPC R20, `(.L_x_138) ;  /* 0x000000001014794e */ /* 0x000fee0000000000 */
[----:B--2-4-:R-:W-:Y:S05]  /*8390*/  CALL.ABS.NOINC R2 ;  /* 0x0000000002007343 */ /* 0x014fea0003c00000 */
.L_x_138:
[----:B------:R-:W-:Y:S01]  /*83a0*/  ISETP.NE.AND P6, PT, R62, RZ, PT ;  /* 0x000000ff3e00720c */ /* 0x000fe20003fc5270 */
[----:B------:R-:W-:Y:S05]  /*83b0*/  WARPSYNC.ALL ;  /* 0x0000000000007948 */ /* 0x000fea0003800000 */
[----:B------:R-:W-:Y:S01]  /*83c0*/  R2UR UR4, R25 ;  /* 0x00000000190472ca */ /* 0x000fe200000e0000 */
[----:B----4-:R-:W-:Y:S01]  /*83d0*/  HADD2.F32 R3, -RZ, R28.H0_H0 ;  /* 0x2000001cff037230 */ /* 0x010fe20000004100 */
[----:B------:R-:W-:Y:S01]  /*83e0*/  ISETP.NE.AND P0, PT, R61, RZ, PT ;  /* 0x000000ff3d00720c */ /* 0x000fe20003f05270 */
[----:B------:R-:W-:Y:S01]  /*83f0*/  HADD2.F32 R20, -RZ, R30.H0_H0 ;  /* 0x2000001eff147230 */ /* 0x000fe20000004100 */
[----:B------:R-:W-:Y:S09]  /*8400*/  BSSY.RECONVERGENT B0, `(.L_x_139) ;  /* 0x0000058000007945 */ /* 0x000ff20003800200 */
[----:B-12---:R-:W1:Y:S02]  /*8410*/  LDTM.x16 R4, tmem[UR4+0x20] ;  /* 0x00002004000479ee */ /* 0x006e640008240000 */
        /* <DEDUP_REMOVED lines=59> */
[----:B------:R-:W-:Y:S02]  /*87d0*/  LEA R3, R26, UR43, 0x3 ;  /* 0x0000002b1a037c11 */ /* 0x000fe4000f8e18ff */
        /* <DEDUP_REMOVED lines=8> */
[----:B------:R-:W-:Y:S01]  /*8860*/  @P6 SHF.L.U32 R2, R60, 0x1f, RZ ;  /* 0x0000001f3c026819 */ /* 0x000fe200000006ff */
        /* <DEDUP_REMOVED lines=17> */
.L_x_140:
[----:B------:R-:W-:Y:S05]  /*8980*/  BSYNC.RECONVERGENT B0 ;  /* 0x0000000000007941 */ /* 0x000fea0003800200 */
.L_x_139:
        /* <DEDUP_REMOVED lines=19> */
.L_x_144:
[----:B------:R-:W-:Y:S05]  /*8ac0*/  BSYNC B0 ;  /* 0x0000000000007941 */ /* 0x000fea0003800000 */
.L_x_143:
[----:B------:R-:W-:Y:S11]  /*8ad0*/  ISETP.NE.AND P0, PT, R65, RZ, PT ;  /* 0x000000ff4100720c */ /* 0x000ff60003f05270 */
[----:B------:R-:W-:Y:S02]  /*8ae0*/  @!UPT UIADD3 URZ, UPT, UPT, URZ, URZ, URZ ;  /* 0x000000fffffff290 */ /* 0x000fe4000fffe0ff */
[----:B------:R3:W4:Y:S04]  /*8af0*/  @P0 LDS.128 R28, [R26+UR43+0x200] ;  /* 0x0002002b1a1c0984 */ /* 0x0007280008000c00 */
[----:B------:R3:W1:Y:S02]  /*8b00*/  @P0 LDS.128 R36, [R66+0x200] ;  /* 0x0002000042240984 */ /* 0x0006640000000c00 */
.L_x_142:
[----:B------:R-:W-:Y:S05]  /*8b10*/  BSYNC B1 ;  /* 0x0000000000017941 */ /* 0x000fea0003800000 */
.L_x_141:
[----:B--2---:R-:W-:Y:S05]  /*8b20*/  VIADD R0, R25, 0x30 ;  /* 0x0000003019007836 */ /* 0x004fea0000000000 */
[----:B------:R-:W-:Y:S04]  /*8b30*/  SHF.R.U32.HI R0, RZ, 0x15, R0 ;  /* 0x00000015ff007819 */ /* 0x000fe80000011600 */
[----:B------:R-:W-:Y:S11]  /*8b40*/  LOP3.LUT P0, RZ, R0, 0x3, R51, 0x48, !PT ;  /* 0x0000000300ff7812 */ /* 0x000ff60007804833 */
[----:B------:R-:W-:Y:S02]  /*8b50*/  @!UPT UIADD3 URZ, UPT, UPT, URZ, URZ, URZ ;  /* 0x000000fffffff290 */ /* 0x000fe4000fffe0ff */
[----:B------:R-:W-:Y:S05]  /*8b60*/  @!P0 BRA `(.L_x_146) ;  /* 0x0000000000408947 */ /* 0x000fea0003800000 */
[----:B------:R-:W2:Y:S01]  /*8b70*/  LDCU.64 UR8, c[0x4][0x70] ;  /* 0x01000e00ff0877ac */ /* 0x000ea20008000a00 */
[----:B------:R-:W-:Y:S01]  /*8b80*/  MOV R3, 0x0 ;  /* 0x0000000000037802 */ /* 0x000fe20000000f00 */
        /* <DEDUP_REMOVED lines=14> */
.L_x_146:
[----:B------:R-:W-:Y:S01]  /*8c70*/  ISETP.NE.AND P0, PT, R61, RZ, PT ;  /* 0x000000ff3d00720c */ /* 0x000fe20003f05270 */
[----:B------:R-:W-:Y:S05]  /*8c80*/  WARPSYNC.ALL ;  /* 0x0000000000007948 */ /* 0x000fea0003800000 */
[----:B------:R-:W-:Y:S01]  /*8c90*/  R2UR UR4, R25 ;  /* 0x00000000190472ca */ /* 0x000fe200000e0000 */
[--C-:B----4-:R-:W-:Y:S01]  /*8ca0*/  HADD2.F32 R20, -RZ, R28.reuse.H0_H0 ;  /* 0x2000001cff147230 */ /* 0x110fe20000004100 */
[----:B------:R-:W-:Y:S01]  /*8cb0*/  IADD3 R54, PT, PT, R54, 0xf0, RZ ;  /* 0x000000f036367810 */ /* 0x000fe20007ffe0ff */
[----:B------:R-:W-:Y:S01]  /*8cc0*/  HADD2.F32 R21, -RZ, R28.H1_H1 ;  /* 0x3000001cff157230 */ /* 0x000fe20000004100 */
[----:B------:R-:W-:Y:S01]  /*8cd0*/  BSSY.RECONVERGENT B0, `(.L_x_147) ;  /* 0x0000054000007945 */ /* 0x000fe20003800200 */
[--C-:B------:R-:W-:Y:S01]  /*8ce0*/  HADD2.F32 R25, -RZ, R29.reuse.H0_H0 ;  /* 0x2000001dff197230 */ /* 0x100fe20000004100 */
[----:B------:R-:W-:Y:S01]  /*8cf0*/  LOP3.LUT R54, R54, 0xfefffff8, RZ, 0xc0, !PT ;  /* 0xfefffff836367812 */ /* 0x000fe200078ec0ff */
[----:B---3--:R-:W-:Y:S02]  /*8d00*/  HADD2.F32 R26, -RZ, R29.H1_H1 ;  /* 0x3000001dff1a7230 */ /* 0x008fe40000004100 */
[--C-:B------:R-:W-:Y:S02]  /*8d10*/  HADD2.F32 R28, -RZ, R30.reuse.H0_H0 ;  /* 0x2000001eff1c7230 */ /* 0x100fe40000004100 */
[----:B------:R-:W-:Y:S02]  /*8d20*/  HADD2.F32 R29, -RZ, R30.H1_H1 ;  /* 0x3000001eff1d7230 */ /* 0x000fe40000004100 */
[----:B-1----:R-:W1:Y:S01]  /*8d30*/  LDTM.x16 R4, tmem[UR4+0x30] ;  /* 0x00003004000479ee */ /* 0x002e620008240000 */
[----:B------:R-:W-:Y:S01]  /*8d40*/  NOP ;  /* 0x0000000000007918 */ /* 0x000fe20000000000 */
[----:B-1----:R1:W-:Y:S01]  /*8d50*/  SYNCS.ARRIVE.TRANS64.RED.A1T0 RZ, [R54+URZ], RZ ;  /* 0x000000ff36ff79a7 */ /* 0x0023e200081004ff */
[--C-:B------:R-:W-:Y:S02]  /*8d60*/  HADD2.F32 R30, -RZ, R31.reuse.H0_H0 ;  /* 0x2000001fff1e7230 */ /* 0x100fe40000004100 */
[----:B------:R-:W-:Y:S02]  /*8d70*/  HADD2.F32 R31, -RZ, R31.H1_H1 ;  /* 0x3000001fff1f7230 */ /* 0x000fe40000004100 */
        /* <DEDUP_REMOVED lines=8> */
[C---:B------:R-:W-:Y:S01]  /*8e00*/  FMUL R4, R24.reuse, R4 ;  /* 0x0000000418047220 */ /* 0x040fe20000400000 */
[C---:B------:R-:W-:Y:S01]  /*8e10*/  FMUL R5, R24.reuse, R5 ;  /* 0x0000000518057220 */ /* 0x040fe20000400000 */
[C---:B------:R-:W-:Y:S01]  /*8e20*/  FMUL R6, R24.reuse, R6 ;  /* 0x0000000618067220 */ /* 0x040fe20000400000 */
[C---:B------:R-:W-:Y:S01]  /*8e30*/  FMUL R7, R24.reuse, R7 ;  /* 0x0000000718077220 */ /* 0x040fe20000400000 */
[C---:B------:R-:W-:Y:S01]  /*8e40*/  FFMA R4, R27.reuse, R20, R4 ;  /* 0x000000141b047223 */ /* 0x040fe20000000004 */
        /* <DEDUP_REMOVED lines=15> */
[C---:B------:R-:W-:Y:S01]  /*8f40*/  FMUL R12, R24.reuse, R16 ;  /* 0x00000010180c7220 */ /* 0x040fe20000400000 */
[C---:B------:R-:W-:Y:S01]  /*8f50*/  FFMA R0, R27.reuse, R32, R0 ;  /* 0x000000201b007223 */ /* 0x040fe20000000000 */
[C---:B------:R-:W-:Y:S01]  /*8f60*/  FMUL R13, R24.reuse, R17 ;  /* 0x00000011180d7220 */ /* 0x040fe20000400000 */
[----:B------:R-:W-:Y:S01]  /*8f70*/  FFMA R2, R27, R33, R2 ;  /* 0x000000211b027223 */ /* 0x000fe20000000002 */
[----:B------:R-:W-:Y:S01]  /*8f80*/  F2FP.F16.F32.PACK_AB R4, R5, R4 ;  /* 0x000000040504723e */ /* 0x000fe200000000ff */
[C---:B------:R-:W-:Y:S01]  /*8f90*/  FMUL R14, R24.reuse, R18 ;  /* 0x00000012180e7220 */ /* 0x040fe20000400000 */
[----:B------:R-:W-:Y:S01]  /*8fa0*/  FFMA R3, R27, R34, R3 ;  /* 0x000000221b037223 */ /* 0x000fe20000000003 */
[----:B------:R-:W-:Y:S01]  /*8fb0*/  F2FP.F16.F32.PACK_AB R5, R7, R6 ;  /* 0x000000060705723e */ /* 0x000fe200000000ff */
[----:B------:R-:W-:Y:S01]  /*8fc0*/  FFMA R15, R27, R35, R15 ;  /* 0x000000231b0f7223 */ /* 0x000fe2000000000f */
[----:B------:R-:W-:Y:S01]  /*8fd0*/  FMUL R19, R24, R19 ;  /* 0x0000001318137220 */ /* 0x000fe20000400000 */
[----:B------:R-:W-:Y:S01]  /*8fe0*/  F2FP.F16.F32.PACK_AB R6, R9, R8 ;  /* 0x000000080906723e */ /* 0x000fe200000000ff */
[----:B------:R-:W-:Y:S01]  /*8ff0*/  FFMA R12, R27, R36, R12 ;  /* 0x000000241b0c7223 */ /* 0x000fe2000000000c */
[----:B------:R-:W-:Y:S01]  /*9000*/  F2FP.F16.F32.PACK_AB R7, R11, R10 ;  /* 0x0000000a0b07723e */ /* 0x000fe200000000ff */
[C---:B------:R-:W-:Y:S01]  /*9010*/  FFMA R13, R27.reuse, R37, R13 ;  /* 0x000000251b0d7223 */ /* 0x040fe2000000000d */
[C---:B------:R-:W-:Y:S01]  /*9020*/  FFMA R14, R27.reuse, R38, R14 ;  /* 0x000000261b0e7223 */ /* 0x040fe2000000000e */
[----:B------:R-:W-:Y:S01]  /*9030*/  FFMA R19, R27, R39, R19 ;  /* 0x000000271b137223 */ /* 0x000fe20000000013 */
[----:B------:R-:W-:Y:S01]  /*9040*/  F2FP.F16.F32.PACK_AB R16, R2, R0 ;  /* 0x000000000210723e */ /* 0x000fe200000000ff */
[----:B------:R1:W-:Y:S01]  /*9050*/  STS.128 [R57+UR43+0x3200], R4 ;  /* 0x0032000439007988 */ /* 0x0003e20008000c2b */
        /* <DEDUP_REMOVED lines=27> */
.L_x_148:
[----:B------:R-:W-:Y:S05]  /*9210*/  BSYNC.RECONVERGENT B0 ;  /* 0x0000000000007941 */ /* 0x000fea0003800200 */
.L_x_147:
[----:B------:R-:W-:Y:S01]  /*9220*/  BAR.SYNC.DEFER_BLOCKING 0x1, 0x80 ;  /* 0x0042000000007b1d */ /* 0x000fe20000010000 */
[----:B------:R-:W-:Y:S01]  /*9230*/  UISETP.NE.AND UP0, UPT, UR47, -0x4, UPT ;  /* 0xfffffffc2f00788c */ /* 0x000fe2000bf05270 */
[----:B------:R-:W-:Y:S08]  /*9240*/  IADD3 R22, PT, PT, R22, 0x1, RZ ;  /* 0x0000000116167810 */ /* 0x000ff00007ffe0ff */
[----:B------:R-:W-:Y:S05]  /*9250*/  BRA.U !UP0, `(.L_x_149) ;  /* 0x0000000108287547 */ /* 0x000fea000b800000 */
[----:B------:R-:W-:Y:S01]  /*9260*/  ISETP.NE.AND P0, PT, R62, RZ, PT ;  /* 0x000000ff3e00720c */ /* 0x000fe20003f05270 */
[----:B------:R-:W-:Y:S01]  /*9270*/  IMAD.U32 R2, RZ, RZ, UR46 ;  /* 0x0000002eff027e24 */ /* 0x000fe2000f8e00ff */
[----:B------:R-:W-:Y:S01]  /*9280*/  UIADD3 UR4, UPT, UPT, UR46, 0x1, URZ ;  /* 0x000000012e047890 */ /* 0x000fe2000fffe0ff */
[----:B------:R-:W-:Y:S03]  /*9290*/  IMAD.U32 R0, RZ, RZ, UR52 ;  /* 0x00000034ff007e24 */ /* 0x000fe6000f8e00ff */
[----:B------:R-:W-:Y:S04]  /*92a0*/  UISETP.NE.AND UP0, UPT, UR4, 0x4, UPT ;  /* 0x000000040400788c */ /* 0x000fe8000bf05270 */
[----:B------:R-:W-:Y:S03]  /*92b0*/  USEL UR46, UR4, URZ, UP0 ;  /* 0x000000ff042e7287 */ /* 0x000fe60008000000 */
[----:B------:R-:W-:Y:S05]  /*92c0*/  @P0 LEA R2, R2, UR43, 0x3 ;  /* 0x0000002b02020c11 */ /* 0x000fea000f8e18ff */
[----:B------:R-:W-:Y:S05]  /*92d0*/  @P0 VIADD R2, R2, 0x80 ;  /* 0x0000008002020836 */ /* 0x000fea0000000000 */
[----:B------:R-:W-:Y:S04]  /*92e0*/  @P0 PRMT R0, R0, 0x654, R2 ;  /* 0x0000065400000816 */ /* 0x000fe80000000002 */
[----:B------:R2:W-:Y:S03]  /*92f0*/  @P0 SYNCS.ARRIVE.TRANS64.RED.A1T0 RZ, [R0+URZ], RZ ;  /* 0x000000ff00ff09a7 */ /* 0x0005e600081004ff */
.L_x_149:
[----:B------:R-:W-:Y:S01]  /*9300*/  R2UR UR4, R52 ;  /* 0x00000000340472ca */ /* 0x000fe200000e0000 */
[----:B------:R-:W-:Y:S01]  /*9310*/  UISETP.NE.AND UP0, UPT, UR62, URZ, UPT ;  /* 0x000000ff3e00728c */ /* 0x000fe2000bf05270 */
[----:B------:R-:W-:Y:S01]  /*9320*/  ISETP.NE.AND P0, PT, R56, 0x2, PT ;  /* 0x000000023800780c */ /* 0x000fe20003f05270 */
[----:B------:R-:W-:Y:S01]  /*9330*/  UIADD3 UR20, UPT, UPT, UR38, UR63, URZ ;  /* 0x0000003f26147290 */ /* 0x000fe2000fffe0ff */
[----:B------:R-:W-:Y:S01]  /*9340*/  ISETP.NE.AND P1, PT, R22, 0x4, PT ;  /* 0x000000041600780c */ /* 0x000fe20003f25270 */
[----:B------:R-:W-:Y:S01]  /*9350*/  UIADD3 UR47, UPT, UPT, UR47, 0x4, URZ ;  /* 0x000000042f2f7890 */ /* 0x000fe2000fffe0ff */
[----:B------:R-:W-:Y:S01]  /*9360*/  SEL R2, RZ, 0x1, P0 ;  /* 0x00000001ff027807 */ /* 0x000fe20000000000 */
[----:B------:R-:W-:Y:S01]  /*9370*/  UMOV UR36, UR61 ;  /* 0x0000003d00247c82 */ /* 0x000fe20008000000 */
[----:B--2---:R-:W-:Y:S02]  /*9380*/  SEL R0, RZ, 0x1, P1 ;  /* 0x00000001ff007807 */ /* 0x004fe40000800000 */
[----:B------:R-:W-:Y:S02]  /*9390*/  LOP3.LUT R58, R58, R2, RZ, 0x3c, !PT ;  /* 0x000000023a3a7212 */ /* 0x000fe400078e3cff */
[----:B------:R-:W-:Y:S01]  /*93a0*/  LOP3.LUT R59, R59, R0, RZ, 0x3c, !PT ;  /* 0x000000003b3b7212 */ /* 0x000fe200078e3cff */
[----:B------:R-:W-:Y:S01]  /*93b0*/  UIADD3 UR24, UPT, UPT, UR37, UR4, URZ ;  /* 0x0000000425187290 */ /* 0x000fe2000fffe0ff */
[----:B------:R-:W-:Y:S02]  /*93c0*/  SEL R56, R56, RZ, P0 ;  /* 0x000000ff38387207 */ /* 0x000fe40000000000 */
[----:B------:R-:W-:Y:S01]  /*93d0*/  SEL R22, R22, RZ, P1 ;  /* 0x000000ff16167207 */ /* 0x000fe20000800000 */
[----:B------:R-:W-:Y:S08]  /*93e0*/  BRA.U UP0, `(.L_x_150) ;  /* 0xffffffcd00787547 */ /* 0x000ff0000b83ffff */
[----:B------:R-:W2:Y:S01]  /*93f0*/  LDCU.64 UR4, c[0x0][0x888] ;  /* 0x00011100ff0477ac */ /* 0x000ea20008000a00 */
[----:B------:R-:W3:Y:S01]  /*9400*/  LDCU.64 UR6, c[0x0][0x890] ;  /* 0x00011200ff0677ac */ /* 0x000ee20008000a00 */
[----:B--2---:R-:W-:Y:S02]  /*9410*/  ISETP.NE.U32.AND P2, PT, RZ, UR4, PT ;  /* 0x00000004ff007c0c */ /* 0x004fe4000bf45070 */
[----:B---3--:R-:W-:Y:S02]  /*9420*/  ISETP.NE.U32.AND P1, PT, RZ, UR6, PT ;  /* 0x00000006ff007c0c */ /* 0x008fe4000bf25070 */
[----:B------:R-:W-:Y:S02]  /*9430*/  ISETP.NE.AND.EX P2, PT, RZ, UR5, PT, P2 ;  /* 0x00000005ff007c0c */ /* 0x000fe4000bf45320 */
[----:B------:R-:W-:-:S13]  /*9440*/  ISETP.NE.AND.EX P0, PT, RZ, UR7, PT, P1 ;  /* 0x00000007ff007c0c */ /* 0x000fda000bf05310 */
[----:B------:R-:W-:Y:S05]  /*9450*/  @P2 BRA P0, `(.L_x_151) ;  /* 0x00000000003c2947 */ /* 0x000fea0000000000 */
[----:B------:R-:W-:-:S13]  /*9460*/  ISETP.NE.AND.EX P1, PT, RZ, UR7, PT, P1 ;  /* 0x00000007ff007c0c */ /* 0x000fda000bf25310 */
[----:B------:R-:W-:Y:S05]  /*9470*/  @P1 BRA `(.L_x_152) ;  /* 0x00000000000c1947 */ /* 0x000fea0003800000 */
[----:B------:R-:W-:-:S13]  /*9480*/  FSETP.NEU.AND P0, PT, R27, RZ, PT ;  /* 0x000000ff1b00720b */ /* 0x000fda0003f0d000 */
[----:B------:R-:W-:Y:S05]  /*9490*/  @!P0 EXIT ;  /* 0x000000000000894d */ /* 0x000fea0003800000 */
[----:B------:R-:W-:Y:S05]  /*94a0*/  BRA `(.L_x_151) ;  /* 0x0000000000287947 */ /* 0x000fea0003800000 */
.L_x_152:
[----:B------:R-:W-:Y:S01]  /*94b0*/  ISETP.NE.AND P0, PT, R55, RZ, PT ;  /* 0x000000ff3700720c */ /* 0x000fe20003f05270 */
[----:B------:R-:W-:-:S12]  /*94c0*/  BSSY.RECONVERGENT B0, `(.L_x_151) ;  /* 0x0000008000007945 */ /* 0x000fd80003800200 */
[----:B------:R-:W-:Y:S05]  /*94d0*/  @P0 BRA `(.L_x_153) ;  /* 0x0000000000100947 */ /* 0x000fea0003800000 */
[----:B------:R-:W-:-:S04]  /*94e0*/  ISETP.NE.U32.AND P0, PT, RZ, UR4, PT ;  /* 0x00000004ff007c0c */ /* 0x000fc8000bf05070 */
[----:B------:R-:W-:-:S13]  /*94f0*/  ISETP.NE.AND.EX P0, PT, RZ, UR5, PT, P0 ;  /* 0x00000005ff007c0c */ /* 0x000fda000bf05300 */
[----:B------:R-:W-:Y:S05]  /*9500*/  @!P0 EXIT ;  /* 0x000000000000894d */ /* 0x000fea0003800000 */
[----:B------:R-:W-:Y:S05]  /*9510*/  BRA `(.L_x_154) ;  /* 0x0000000000087947 */ /* 0x000fea0003800000 */
.L_x_153:
[----:B------:R-:W-:-:S13]  /*9520*/  FSETP.NEU.AND P0, PT, R27, RZ, PT ;  /* 0x000000ff1b00720b */ /* 0x000fda0003f0d000 */
[----:B------:R-:W-:Y:S05]  /*9530*/  @!P0 EXIT ;  /* 0x000000000000894d */ /* 0x000fea0003800000 */
.L_x_154:
[----:B------:R-:W-:Y:S05]  /*9540*/  BSYNC.RECONVERGENT B0 ;  /* 0x0000000000007941 */ /* 0x000fea0003800200 */
.L_x_151:
[----:B------:R-:W-:Y:S01]  /*9550*/  ULEA UR6, UR46, UR43, 0x3 ;  /* 0x0000002b2e067291 */ /* 0x000fe2000f8e18ff */
[----:B------:R-:W-:-:S04]  /*9560*/  DEPBAR.LE SB0, 0x0 ;  /* 0x000080000000791a */ /* 0x000fc80000000000 */
[----:B------:R-:W-:-:S04]  /*9570*/  UIADD3 UR6, UPT, UPT, UR6, 0x80, URZ ;  /* 0x0000008006067890 */ /* 0x000fc8000fffe0ff */
[----:B------:R-:W-:-:S09]  /*9580*/  UPRMT UR6, UR52, 0x654, UR6 ;  /* 0x0000065434067896 */ /* 0x000fd20008000006 */
[----:B------:R-:W-:Y:S01]  /*9590*/  SYNCS.ARRIVE.TRANS64.RED.A1T0 RZ, [UR6], RZ ;  /* 0x000000ffffff79a7 */ /* 0x000fe20008100406 */
[----:B------:R-:W-:Y:S05]  /*95a0*/  EXIT ;  /* 0x000000000000794d */ /* 0x000fea0003800000 */
.L_x_24:
[----:B--2---:R2:W3:Y:S02]  /*95b0*/  SYNCS.PHASECHK.TRANS64.TRYWAIT P0, [R0+URZ+0x120], R2 ;  /* 0x00012002000075a7 */ /* 0x0044e400080011ff */
[----:B---3--:R-:W-:Y:S05]  /*95c0*/  @!P0 NANOSLEEP.SYNCS 0x989680 ;  /* 0x009896800000895d */ /* 0x008fea0003900000 */
[----:B------:R-:W3:Y:S02]  /*95d0*/  @!P0 SYNCS.PHASECHK.TRANS64 P0, [R0+URZ+0x120], R2 ;  /* 0x00012002000085a7 */ /* 0x000ee400080010ff */
[----:B---3--:R-:W-:Y:S05]  /*95e0*/  @!P0 BRA `(.L_x_24) ;  /* 0xfffffffc00f08947 */ /* 0x008fea000383ffff */
[----:B------:R-:W-:Y:S05]  /*95f0*/  BRA `(.L_x_155) ;  /* 0xffffff8400c47947 */ /* 0x000fea000383ffff */
.L_x_27:
[----:B-1----:R-:W-:-:S07]  /*9600*/  MOV R0, UR5 ;  /* 0x0000000500007c02 */ /* 0x002fce0008000f00 */
.L_x_156:
[----:B-1----:R1:W2:Y:S02]  /*9610*/  SYNCS.PHASECHK.TRANS64.TRYWAIT P0, [R0+URZ+0x30], R3 ;  /* 0x00003003000075a7 */ /* 0x0022a400080011ff */
[----:B--2---:R-:W-:Y:S05]  /*9620*/  @!P0 NANOSLEEP.SYNCS 0x989680 ;  /* 0x009896800000895d */ /* 0x004fea0003900000 */
[----:B------:R-:W2:Y:S02]  /*9630*/  @!P0 SYNCS.PHASECHK.TRANS64 P0, [R0+URZ+0x30], R3 ;  /* 0x00003003000085a7 */ /* 0x000ea400080010ff */
[----:B--2---:R-:W-:Y:S05]  /*9640*/  @!P0 BRA `(.L_x_156) ;  /* 0xfffffffc00f08947 */ /* 0x004fea000383ffff */
[----:B------:R-:W-:Y:S05]  /*9650*/  BRA `(.L_x_26) ;  /* 0xffffff88001c7947 */ /* 0x000fea000383ffff */
.L_x_36:
[----:B-1----:R-:W-:-:S07]  /*9660*/  MOV R0, UR6 ;  /* 0x0000000600007c02 */ /* 0x002fce0008000f00 */
.L_x_157:
[----:B-1----:R1:W2:Y:S02]  /*9670*/  SYNCS.PHASECHK.TRANS64.TRYWAIT P0, [R0+URZ+0x30], R3 ;  /* 0x00003003000075a7 */ /* 0x0022a400080011ff */
[----:B--2---:R-:W-:Y:S05]  /*9680*/  @!P0 NANOSLEEP.SYNCS 0x989680 ;  /* 0x009896800000895d */ /* 0x004fea0003900000 */
[----:B------:R-:W2:Y:S02]  /*9690*/  @!P0 SYNCS.PHASECHK.TRANS64 P0, [R0+URZ+0x30], R3 ;  /* 0x00003003000085a7 */ /* 0x000ea400080010ff */
[----:B--2---:R-:W-:Y:S05]  /*96a0*/  @!P0 BRA `(.L_x_157) ;  /* 0xfffffffc00f08947 */ /* 0x004fea000383ffff */
[----:B------:R-:W-:Y:S05]  /*96b0*/  BRA `(.L_x_35) ;  /* 0xffffff8c00307947 */ /* 0x000fea000383ffff */
.L_x_43:
[----:B-1----:R1:W4:Y:S02]  /*96c0*/  SYNCS.PHASECHK.TRANS64.TRYWAIT P0, [R3+URZ+0xb0], R0 ;  /* 0x0000b000030075a7 */ /* 0x00232400080011ff */
[----:B----4-:R-:W-:Y:S05]  /*96d0*/  @!P0 NANOSLEEP.SYNCS 0x989680 ;  /* 0x009896800000895d */ /* 0x010fea0003900000 */
[----:B------:R-:W4:Y:S02]  /*96e0*/  @!P0 SYNCS.PHASECHK.TRANS64 P0, [R3+URZ+0xb0], R0 ;  /* 0x0000b000030085a7 */ /* 0x000f2400080010ff */
[----:B----4-:R-:W-:Y:S05]  /*96f0*/  @!P0 BRA `(.L_x_43) ;  /* 0xfffffffc00f08947 */ /* 0x010fea000383ffff */
[----:B------:R-:W-:Y:S05]  /*9700*/  BRA `(.L_x_158) ;  /* 0xffffff9000247947 */ /* 0x000fea000383ffff */
.L_x_47:
[----:B------:R-:W-:-:S07]  /*9710*/  MOV R0, UR4 ;  /* 0x0000000400007c02 */ /* 0x000fce0008000f00 */
.L_x_159:
[----:B-1----:R1:W2:Y:S02]  /*9720*/  SYNCS.PHASECHK.TRANS64.TRYWAIT P0, [R0+URZ], R2 ;  /* 0x00000002000075a7 */ /* 0x0022a400080011ff */
[----:B--2---:R-:W-:Y:S05]  /*9730*/  @!P0 NANOSLEEP.SYNCS 0x989680 ;  /* 0x009896800000895d */ /* 0x004fea0003900000 */
[----:B------:R-:W2:Y:S02]  /*9740*/  @!P0 SYNCS.PHASECHK.TRANS64 P0, [R0+URZ], R2 ;  /* 0x00000002000085a7 */ /* 0x000ea400080010ff */
[----:B--2---:R-:W-:Y:S05]  /*9750*/  @!P0 BRA `(.L_x_159) ;  /* 0xfffffffc00f08947 */ /* 0x004fea000383ffff */
[----:B------:R-:W-:Y:S05]  /*9760*/  BRA `(.L_x_160) ;  /* 0xffffff9400cc7947 */ /* 0x000fea000383ffff */
.L_x_48:
[----:B------:R-:W-:-:S07]  /*9770*/  MOV R0, UR5 ;  /* 0x0000000500007c02 */ /* 0x000fce0008000f00 */
.L_x_161:
[----:B-1----:R1:W2:Y:S02]  /*9780*/  SYNCS.PHASECHK.TRANS64.TRYWAIT P0, [R0+URZ], R3 ;  /* 0x00000003000075a7 */ /* 0x0022a400080011ff */
[----:B--2---:R-:W-:Y:S05]  /*9790*/  @!P0 NANOSLEEP.SYNCS 0x989680 ;  /* 0x009896800000895d */ /* 0x004fea0003900000 */
[----:B------:R-:W2:Y:S02]  /*97a0*/  @!P0 SYNCS.PHASECHK.TRANS64 P0, [R0+URZ], R3 ;  /* 0x00000003000085a7 */ /* 0x000ea400080010ff */
[----:B--2---:R-:W-:Y:S05]  /*97b0*/  @!P0 BRA `(.L_x_161) ;  /* 0xfffffffc00f08947 */ /* 0x004fea000383ffff */
[----:B------:R-:W-:Y:S05]  /*97c0*/  BRA `(.L_x_162) ;  /* 0xffffff9400d87947 */ /* 0x000fea000383ffff */
.L_x_49:
[----:B------:R-:W-:-:S07]  /*97d0*/  MOV R0, UR5 ;  /* 0x0000000500007c02 */ /* 0x000fce0008000f00 */
.L_x_163:
[----:B-1----:R1:W2:Y:S02]  /*97e0*/  SYNCS.PHASECHK.TRANS64.TRYWAIT P0, [R0+URZ], R3 ;  /* 0x00000003000075a7 */ /* 0x0022a400080011ff */
[----:B--2---:R-:W-:Y:S05]  /*97f0*/  @!P0 NANOSLEEP.SYNCS 0x989680 ;  /* 0x009896800000895d */ /* 0x004fea0003900000 */
[----:B------:R-:W2:Y:S02]  /*9800*/  @!P0 SYNCS.PHASECHK.TRANS64 P0, [R0+URZ], R3 ;  /* 0x00000003000085a7 */ /* 0x000ea400080010ff */
[----:B--2---:R-:W-:Y:S05]  /*9810*/  @!P0 BRA `(.L_x_163) ;  /* 0xfffffffc00f08947 */ /* 0x004fea000383ffff */
[----:B------:R-:W-:Y:S05]  /*9820*/  BRA `(.L_x_164) ;  /* 0xffffff9400e47947 */ /* 0x000fea000383ffff */
.L_x_50:
[----:B------:R-:W-:-:S07]  /*9830*/  MOV R0, UR5 ;  /* 0x0000000500007c02 */ /* 0x000fce0008000f00 */
.L_x_165:
[----:B-1----:R1:W2:Y:S02]  /*9840*/  SYNCS.PHASECHK.TRANS64.TRYWAIT P0, [R0+URZ], R3 ;  /* 0x00000003000075a7 */ /* 0x0022a400080011ff */
[----:B--2---:R-:W-:Y:S05]  /*9850*/  @!P0 NANOSLEEP.SYNCS 0x989680 ;  /* 0x009896800000895d */ /* 0x004fea0003900000 */
[----:B------:R-:W2:Y:S02]  /*9860*/  @!P0 SYNCS.PHASECHK.TRANS64 P0, [R0+URZ], R3 ;  /* 0x00000003000085a7 */ /* 0x000ea400080010ff */
[----:B--2---:R-:W-:Y:S05]  /*9870*/  @!P0 BRA `(.L_x_165) ;  /* 0xfffffffc00f08947 */ /* 0x004fea000383ffff */
[----:B------:R-:W-:Y:S05]  /*9880*/  BRA `(.L_x_166) ;  /* 0xffffff9400f07947 */ /* 0x000fea000383ffff */
.L_x_51:
[----:B------:R-:W-:-:S07]  /*9890*/  MOV R0, UR5 ;  /* 0x0000000500007c02 */ /* 0x000fce0008000f00 */
.L_x_167:
[----:B-1----:R1:W2:Y:S02]  /*98a0*/  SYNCS.PHASECHK.TRANS64.TRYWAIT P0, [R0+URZ], R3 ;  /* 0x00000003000075a7 */ /* 0x0022a400080011ff */
[----:B--2---:R-:W-:Y:S05]  /*98b0*/  @!P0 NANOSLEEP.SYNCS 0x989680 ;  /* 0x009896800000895d */ /* 0x004fea0003900000 */
[----:B------:R-:W2:Y:S02]  /*98c0*/  @!P0 SYNCS.PHASECHK.TRANS64 P0, [R0+URZ], R3 ;  /* 0x00000003000085a7 */ /* 0x000ea400080010ff */
[----:B--2---:R-:W-:Y:S05]  /*98d0*/  @!P0 BRA `(.L_x_167) ;  /* 0xfffffffc00f08947 */ /* 0x004fea000383ffff */
[----:B------:R-:W-:Y:S05]  /*98e0*/  BRA `(.L_x_168) ;  /* 0xffffff9400fc7947 */ /* 0x000fea000383ffff */
.L_x_54:
[----:B-1----:R1:W2:Y:S02]  /*98f0*/  SYNCS.PHASECHK.TRANS64.TRYWAIT P0, [R2+URZ+0x110], R4 ;  /* 0x00011004020075a7 */ /* 0x0022a400080011ff */
[----:B--2---:R-:W-:Y:S05]  /*9900*/  @!P0 NANOSLEEP.SYNCS 0x989680 ;  /* 0x009896800000895d */ /* 0x004fea0003900000 */
[----:B------:R-:W2:Y:S02]  /*9910*/  @!P0 SYNCS.PHASECHK.TRANS64 P0, [R2+URZ+0x110], R4 ;  /* 0x00011004020085a7 */ /* 0x000ea400080010ff */
[----:B--2---:R-:W-:Y:S05]  /*9920*/  @!P0 BRA `(.L_x_54) ;  /* 0xfffffffc00f08947 */ /* 0x004fea000383ffff */
[----:B------:R-:W-:Y:S05]  /*9930*/  BRA `(.L_x_169) ;  /* 0xffffff9800587947 */ /* 0x000fea000383ffff */
.L_x_55:
[----:B------:R-:W-:-:S07]  /*9940*/  MOV R2, UR4 ;  /* 0x0000000400027c02 */ /* 0x000fce0008000f00 */
.L_x_170:
[----:B-1----:R1:W2:Y:S02]  /*9950*/  SYNCS.PHASECHK.TRANS64.TRYWAIT P0, [R2+URZ+0xc0], R5 ;  /* 0x0000c005020075a7 */ /* 0x0022a400080011ff */
[----:B--2---:R-:W-:Y:S05]  /*9960*/  @!P0 NANOSLEEP.SYNCS 0x989680 ;  /* 0x009896800000895d */ /* 0x004fea0003900000 */
[----:B------:R-:W2:Y:S02]  /*9970*/  @!P0 SYNCS.PHASECHK.TRANS64 P0, [R2+URZ+0xc0], R5 ;  /* 0x0000c005020085a7 */ /* 0x000ea400080010ff */
[----:B--2---:R-:W-:Y:S05]  /*9980*/  @!P0 BRA `(.L_x_170) ;  /* 0xfffffffc00f08947 */ /* 0x004fea000383ffff */
[----:B------:R-:W-:Y:S05]  /*9990*/  BRA `(.L_x_171) ;  /* 0xffffff9800687947 */ /* 0x000fea000383ffff */
.L_x_56:
[----:B-1----:R1:W2:Y:S02]  /*99a0*/  SYNCS.PHASECHK.TRANS64.TRYWAIT P1, [R2+URZ+0xb0], R4 ;  /* 0x0000b004020075a7 */ /* 0x0022a400080211ff */
[----:B--2---:R-:W-:Y:S05]  /*99b0*/  @!P1 NANOSLEEP.SYNCS 0x989680 ;  /* 0x009896800000995d */ /* 0x004fea0003900000 */
[----:B------:R-:W2:Y:S02]  /*99c0*/  @!P1 SYNCS.PHASECHK.TRANS64 P1, [R2+URZ+0xb0], R4 ;  /* 0x0000b004020095a7 */ /* 0x000ea400080210ff */
[----:B--2---:R-:W-:Y:S05]  /*99d0*/  @!P1 BRA `(.L_x_56) ;  /* 0xfffffffc00f09947 */ /* 0x004fea000383ffff */
[----:B------:R-:W-:Y:S05]  /*99e0*/  BRA `(.L_x_172) ;  /* 0xffffff9800987947 */ /* 0x000fea000383ffff */
.L_x_59:
[----:B------:R-:W-:-:S07]  /*99f0*/  MOV R0, UR4 ;  /* 0x0000000400007c02 */ /* 0x000fce0008000f00 */
.L_x_173:
[----:B-1----:R1:W2:Y:S02]  /*9a00*/  SYNCS.PHASECHK.TRANS64.TRYWAIT P0, [R0+URZ+0xc0], R2 ;  /* 0x0000c002000075a7 */ /* 0x0022a400080011ff */
[----:B--2---:R-:W-:Y:S05]  /*9a10*/  @!P0 NANOSLEEP.SYNCS 0x989680 ;  /* 0x009896800000895d */ /* 0x004fea0003900000 */
[----:B------:R-:W2:Y:S02]  /*9a20*/  @!P0 SYNCS.PHASECHK.TRANS64 P0, [R0+URZ+0xc0], R2 ;  /* 0x0000c002000085a7 */ /* 0x000ea400080010ff */
[----:B--2---:R-:W-:Y:S05]  /*9a30*/  @!P0 BRA `(.L_x_173) ;  /* 0xfffffffc00f08947 */ /* 0x004fea000383ffff */
[----:B------:R-:W-:Y:S05]  /*9a40*/  BRA `(.L_x_58) ;  /* 0xffffff9800ec7947 */ /* 0x000fea000383ffff */
.L_x_68:
[----:B-1----:R-:W-:-:S04]  /*9a50*/  MOV R5, UR5 ;  /* 0x0000000500057c02 */ /* 0x002fc80008000f00 */
[----:B------:R1:W2:Y:S03]  /*9a60*/  SYNCS.PHASECHK.TRANS64.TRYWAIT P0, [R5+URZ+0x8], R6 ;  /* 0x00000806050075a7 */ /* 0x0002a600080011ff */
[----:B--2---:R-:W-:Y:S05]  /*9a70*/  @!P0 NANOSLEEP.SYNCS 0x989680 ;  /* 0x009896800000895d */ /* 0x004fea0003900000 */
[----:B------:R-:W2:Y:S02]  /*9a80*/  @!P0 SYNCS.PHASECHK.TRANS64 P0, [R5+URZ+0x8], R6 ;  /* 0x00000806050085a7 */ /* 0x000ea400080010ff */
[----:B--2---:R-:W-:Y:S05]  /*9a90*/  @!P0 BRA `(.L_x_68) ;  /* 0xfffffffc00ec8947 */ /* 0x004fea000383ffff */
[----:B------:R-:W-:Y:S05]  /*9aa0*/  BRA `(.L_x_67) ;  /* 0xffffff9c00a07947 */ /* 0x000fea000383ffff */
.L_x_70:
[----:B------:R-:W-:Y:S01]  /*9ab0*/  BSSY B0, `(.L_x_174) ;  /* 0x0000006000007945 */ /* 0x000fe20003800000 */
[----:B------:R-:W-:-:S07]  /*9ac0*/  MOV R15, 0xffffffff ;  /* 0xffffffff000f7802 */ /* 0x000fce0000000f00 */
[----:B-1---5:R-:W-:Y:S05]  /*9ad0*/  WARPSYNC.COLLECTIVE R15, `(.L_x_175) ;  /* 0x000000000f0c7348 */ /* 0x022fea0003c00000 */
[----:B------:R-:W-:Y:S02]  /*9ae0*/  ELECT P6, UR79, PT ;  /* 0x00000000004f782f */ /* 0x000fe400038c0000 */
[----:B------:R-:W-:Y:S01]  /*9af0*/  MOV R14, UR79 ;  /* 0x0000004f000e7c02 */ /* 0x000fe20008000f00 */
[----:B-1---5:R-:W-:Y:S10]  /*9b00*/  ENDCOLLECTIVE ;  /* 0x000000000000791b */ /* 0x022ff40003800000 */
.L_x_175:
[----:B------:R-:W-:Y:S05]  /*9b10*/  BSYNC B0 ;  /* 0x0000000000007941 */ /* 0x000fea0003800000 */
.L_x_174:
[----:B------:R-:W-:Y:S05]  /*9b20*/  BRA `(.L_x_176) ;  /* 0xffffff9c00d07947 */ /* 0x000fea000383ffff */
.L_x_72:
[----:B-1----:R-:W-:-:S04]  /*9b30*/  MOV R0, UR5 ;  /* 0x0000000500007c02 */ /* 0x002fc80008000f00 */
[----:B------:R1:W2:Y:S03]  /*9b40*/  SYNCS.PHASECHK.TRANS64.TRYWAIT P0, [R0+URZ+0x8], R4 ;  /* 0x00000804000075a7 */ /* 0x0002a600080011ff */
[----:B--2---:R-:W-:Y:S05]  /*9b50*/  @!P0 NANOSLEEP.SYNCS 0x989680 ;  /* 0x009896800000895d */ /* 0x004fea0003900000 */
[----:B------:R-:W2:Y:S02]  /*9b60*/  @!P0 SYNCS.PHASECHK.TRANS64 P0, [R0+URZ+0x8], R4 ;  /* 0x00000804000085a7 */ /* 0x000ea400080010ff */
[----:B--2---:R-:W-:Y:S05]  /*9b70*/  @!P0 BRA `(.L_x_72) ;  /* 0xfffffffc00ec8947 */ /* 0x004fea000383ffff */
[----:B------:R-:W-:Y:S05]  /*9b80*/  BRA `(.L_x_71) ;  /* 0xffffff9c00d47947 */ /* 0x000fea000383ffff */
.L_x_73:
[----:B-1----:R1:W2:Y:S02]  /*9b90*/  SYNCS.PHASECHK.TRANS64.TRYWAIT P0, [R0+URZ+0xb0], R4 ;  /* 0x0000b004000075a7 */ /* 0x0022a400080011ff */
[----:B--2---:R-:W-:Y:S05]  /*9ba0*/  @!P0 NANOSLEEP.SYNCS 0x989680 ;  /* 0x009896800000895d */ /* 0x004fea0003900000 */
[----:B------:R-:W2:Y:S02]  /*9bb0*/  @!P0 SYNCS.PHASECHK.TRANS64 P0, [R0+URZ+0xb0], R4 ;  /* 0x0000b004000085a7 */ /* 0x000ea400080010ff */
[----:B--2---:R-:W-:Y:S05]  /*9bc0*/  @!P0 BRA `(.L_x_73) ;  /* 0xfffffffc00f08947 */ /* 0x004fea000383ffff */
[----:B------:R-:W-:Y:S05]  /*9bd0*/  BRA `(.L_x_177) ;  /* 0xffffffa000e07947 */ /* 0x000fea000383ffff */
.L_x_75:
[----:B------:R-:W-:-:S07]  /*9be0*/  MOV R0, UR46 ;  /* 0x0000002e00007c02 */ /* 0x000fce0008000f00 */
.L_x_178:
[----:B-1----:R1:W2:Y:S02]  /*9bf0*/  SYNCS.PHASECHK.TRANS64.TRYWAIT P0, [R0+URZ+0xf0], R4 ;  /* 0x0000f004000075a7 */ /* 0x0022a400080011ff */
[----:B--2---:R-:W-:Y:S05]  /*9c00*/  @!P0 NANOSLEEP.SYNCS 0x989680 ;  /* 0x009896800000895d */ /* 0x004fea0003900000 */
[----:B------:R-:W2:Y:S02]  /*9c10*/  @!P0 SYNCS.PHASECHK.TRANS64 P0, [R0+URZ+0xf0], R4 ;  /* 0x0000f004000085a7 */ /* 0x000ea400080010ff */
[----:B--2---:R-:W-:Y:S05]  /*9c20*/  @!P0 BRA `(.L_x_178) ;  /* 0xfffffffc00f08947 */ /* 0x004fea000383ffff */
[----:B------:R-:W-:Y:S05]  /*9c30*/  BRA `(.L_x_179) ;  /* 0xffffffa4002c7947 */ /* 0x000fea000383ffff */
.L_x_78:
[----:B------:R-:W-:Y:S07]  /*9c40*/  MOV R0, UR7 ;  /* 0x0000000700007c02 */ /* 0x000fee0008000f00 */
.L_x_180:
[----:B-1----:R1:W2:Y:S02]  /*9c50*/  SYNCS.PHASECHK.TRANS64.TRYWAIT P0, [R0+URZ], R4 ;  /* 0x00000004000075a7 */ /* 0x0022a400080011ff */
[----:B--2---:R-:W-:Y:S05]  /*9c60*/  @!P0 NANOSLEEP.SYNCS 0x989680 ;  /* 0x009896800000895d */ /* 0x004fea0003900000 */
[----:B------:R-:W2:Y:S02]  /*9c70*/  @!P0 SYNCS.PHASECHK.TRANS64 P0, [R0+URZ], R4 ;  /* 0x00000004000085a7 */ /* 0x000ea400080010ff */
[----:B--2---:R-:W-:Y:S05]  /*9c80*/  @!P0 BRA `(.L_x_180) ;  /* 0xfffffffc00f08947 */ /* 0x004fea000383ffff */
[----:B------:R-:W-:Y:S05]  /*9c90*/  BRA `(.L_x_77) ;  /* 0xffffffa400407947 */ /* 0x000fea000383ffff */
.L_x_82:
[----:B-1----:R-:W-:-:S07]  /*9ca0*/  MOV R0, UR4 ;  /* 0x0000000400007c02 */ /* 0x002fce0008000f00 */
.L_x_181:
[----:B-1----:R1:W2:Y:S02]  /*9cb0*/  SYNCS.PHASECHK.TRANS64.TRYWAIT P0, [R0+URZ], R2 ;  /* 0x00000002000075a7 */ /* 0x0022a400080011ff */
[----:B--2---:R-:W-:Y:S05]  /*9cc0*/  @!P0 NANOSLEEP.SYNCS 0x989680 ;  /* 0x009896800000895d */ /* 0x004fea0003900000 */
[----:B------:R-:W2:Y:S02]  /*9cd0*/  @!P0 SYNCS.PHASECHK.TRANS64 P0, [R0+URZ], R2 ;  /* 0x00000002000085a7 */ /* 0x000ea400080010ff */
[----:B--2---:R-:W-:Y:S05]  /*9ce0*/  @!P0 BRA `(.L_x_181) ;  /* 0xfffffffc00f08947 */ /* 0x004fea000383ffff */
[----:B------:R-:W-:Y:S05]  /*9cf0*/  BRA `(.L_x_182) ;  /* 0xffffffa800847947 */ /* 0x000fea000383ffff */
.L_x_83:
[----:B------:R-:W-:-:S07]  /*9d00*/  MOV R0, UR5 ;  /* 0x0000000500007c02 */ /* 0x000fce0008000f00 */
.L_x_183:
[----:B-1----:R1:W2:Y:S02]  /*9d10*/  SYNCS.PHASECHK.TRANS64.TRYWAIT P0, [R0+URZ], R3 ;  /* 0x00000003000075a7 */ /* 0x0022a400080011ff */
[----:B--2---:R-:W-:Y:S05]  /*9d20*/  @!P0 NANOSLEEP.SYNCS 0x989680 ;  /* 0x009896800000895d */ /* 0x004fea0003900000 */
[----:B------:R-:W2:Y:S02]  /*9d30*/  @!P0 SYNCS.PHASECHK.TRANS64 P0, [R0+URZ], R3 ;  /* 0x00000003000085a7 */ /* 0x000ea400080010ff */
[----:B--2---:R-:W-:Y:S05]  /*9d40*/  @!P0 BRA `(.L_x_183) ;  /* 0xfffffffc00f08947 */ /* 0x004fea000383ffff */
[----:B------:R-:W-:Y:S05]  /*9d50*/  BRA `(.L_x_184) ;  /* 0xffffffa800907947 */ /* 0x000fea000383ffff */
.L_x_84:
[----:B------:R-:W-:-:S07]  /*9d60*/  MOV R0, UR5 ;  /* 0x0000000500007c02 */ /* 0x000fce0008000f00 */
.L_x_185:
[----:B-1----:R1:W2:Y:S02]  /*9d70*/  SYNCS.PHASECHK.TRANS64.TRYWAIT P0, [R0+URZ], R3 ;  /* 0x00000003000075a7 */ /* 0x0022a400080011ff */
[----:B--2---:R-:W-:Y:S05]  /*9d80*/  @!P0 NANOSLEEP.SYNCS 0x989680 ;  /* 0x009896800000895d */ /* 0x004fea0003900000 */
[----:B------:R-:W2:Y:S02]  /*9d90*/  @!P0 SYNCS.PHASECHK.TRANS64 P0, [R0+URZ], R3 ;  /* 0x00000003000085a7 */ /* 0x000ea400080010ff */
[----:B--2---:R-:W-:Y:S05]  /*9da0*/  @!P0 BRA `(.L_x_185) ;  /* 0xfffffffc00f08947 */ /* 0x004fea000383ffff */
[----:B------:R-:W-:Y:S05]  /*9db0*/  BRA `(.L_x_186) ;  /* 0xffffffa8009c7947 */ /* 0x000fea000383ffff */
.L_x_87:
[----:B------:R-:W-:-:S07]  /*9dc0*/  MOV R0, UR41 ;  /* 0x0000002900007c02 */ /* 0x000fce0008000f00 */
.L_x_187:
[----:B-1----:R1:W2:Y:S02]  /*9dd0*/  SYNCS.PHASECHK.TRANS64.TRYWAIT P1, [R0+URZ+0x130], R2 ;  /* 0x00013002000075a7 */ /* 0x0022a400080211ff */
[----:B--2---:R-:W-:Y:S05]  /*9de0*/  @!P1 NANOSLEEP.SYNCS 0x989680 ;  /* 0x009896800000995d */ /* 0x004fea0003900000 */
[----:B------:R-:W2:Y:S02]  /*9df0*/  @!P1 SYNCS.PHASECHK.TRANS64 P1, [R0+URZ+0x130], R2 ;  /* 0x00013002000095a7 */ /* 0x000ea400080210ff */
[----:B--2---:R-:W-:Y:S05]  /*9e00*/  @!P1 BRA `(.L_x_187) ;  /* 0xfffffffc00f09947 */ /* 0x004fea000383ffff */
[----:B------:R-:W-:Y:S05]  /*9e10*/  BRA `(.L_x_188) ;  /* 0xffffffa800e87947 */ /* 0x000fea000383ffff */
.L_x_92:
[----:B--2---:R2:W3:Y:S02]  /*9e20*/  SYNCS.PHASECHK.TRANS64.TRYWAIT P0, [R12+URZ+0xb0], R0 ;  /* 0x0000b0000c0075a7 */ /* 0x0044e400080011ff */
[----:B---3--:R-:W-:Y:S05]  /*9e30*/  @!P0 NANOSLEEP.SYNCS 0x989680 ;  /* 0x009896800000895d */ /* 0x008fea0003900000 */
[----:B------:R-:W3:Y:S02]  /*9e40*/  @!P0 SYNCS.PHASECHK.TRANS64 P0, [R12+URZ+0xb0], R0 ;  /* 0x0000b0000c0085a7 */ /* 0x000ee400080010ff */
[----:B---3--:R-:W-:Y:S05]  /*9e50*/  @!P0 BRA `(.L_x_92) ;  /* 0xfffffffc00f08947 */ /* 0x008fea000383ffff */
[----:B------:R-:W-:Y:S05]  /*9e60*/  BRA `(.L_x_189) ;  /* 0xffffffb000107947 */ /* 0x000fea000383ffff */
.L_x_95:
[----:B-1----:R-:W-:Y:S07]  /*9e70*/  MOV R0, UR21 ;  /* 0x0000001500007c02 */ /* 0x002fee0008000f00 */
.L_x_190:
[----:B-1----:R1:W2:Y:S02]  /*9e80*/  SYNCS.PHASECHK.TRANS64.TRYWAIT P2, [R0+URZ+0xa8], R6 ;  /* 0x0000a806000075a7 */ /* 0x0022a400080411ff */
[----:B--2---:R-:W-:Y:S05]  /*9e90*/  @!P2 NANOSLEEP.SYNCS 0x989680 ;  /* 0x009896800000a95d */ /* 0x004fea0003900000 */
[----:B------:R-:W2:Y:S02]  /*9ea0*/  @!P2 SYNCS.PHASECHK.TRANS64 P2, [R0+URZ+0xa8], R6 ;  /* 0x0000a8060000a5a7 */ /* 0x000ea400080410ff */
[----:B--2---:R-:W-:Y:S05]  /*9eb0*/  @!P2 BRA `(.L_x_190) ;  /* 0xfffffffc00f0a947 */ /* 0x004fea000383ffff */
[----:B------:R-:W-:Y:S05]  /*9ec0*/  BRA `(.L_x_94) ;  /* 0xffffffb400787947 */ /* 0x000fea000383ffff */
.L_x_98:
[----:B------:R-:W-:Y:S07]  /*9ed0*/  MOV R0, UR21 ;  /* 0x0000001500007c02 */ /* 0x000fee0008000f00 */
.L_x_191:
[----:B-1----:R1:W2:Y:S02]  /*9ee0*/  SYNCS.PHASECHK.TRANS64.TRYWAIT P0, [R0+URZ+0x80], R9 ;  /* 0x00008009000075a7 */ /* 0x0022a400080011ff */
[----:B--2---:R-:W-:Y:S05]  /*9ef0*/  @!P0 NANOSLEEP.SYNCS 0x989680 ;  /* 0x009896800000895d */ /* 0x004fea0003900000 */
[----:B------:R-:W2:Y:S02]  /*9f00*/  @!P0 SYNCS.PHASECHK.TRANS64 P0, [R0+URZ+0x80], R9 ;  /* 0x00008009000085a7 */ /* 0x000ea400080010ff */
[----:B--2---:R-:W-:Y:S05]  /*9f10*/  @!P0 BRA `(.L_x_191) ;  /* 0xfffffffc00f08947 */ /* 0x004fea000383ffff */
[----:B------:R-:W-:Y:S05]  /*9f20*/  BRA `(.L_x_192) ;  /* 0xffffffb400d47947 */ /* 0x000fea000383ffff */
.L_x_99:
[----:B------:R-:W-:Y:S07]  /*9f30*/  MOV R0, UR21 ;  /* 0x0000001500007c02 */ /* 0x000fee0008000f00 */
.L_x_193:
[----:B-1----:R1:W2:Y:S02]  /*9f40*/  SYNCS.PHASECHK.TRANS64.TRYWAIT P0, [R0+URZ+0x88], R9 ;  /* 0x00008809000075a7 */ /* 0x0022a400080011ff */
[----:B--2---:R-:W-:Y:S05]  /*9f50*/  @!P0 NANOSLEEP.SYNCS 0x989680 ;  /* 0x009896800000895d */ /* 0x004fea0003900000 */
[----:B------:R-:W2:Y:S02]  /*9f60*/  @!P0 SYNCS.PHASECHK.TRANS64 P0, [R0+URZ+0x88], R9 ;  /* 0x00008809000085a7 */ /* 0x000ea400080010ff */
[----:B--2---:R-:W-:Y:S05]  /*9f70*/  @!P0 BRA `(.L_x_193) ;  /* 0xfffffffc00f08947 */ /* 0x004fea000383ffff */
[----:B------:R-:W-:Y:S05]  /*9f80*/  BRA `(.L_x_194) ;  /* 0xffffffb800307947 */ /* 0x000fea000383ffff */
.L_x_100:
[----:B------:R-:W-:Y:S07]  /*9f90*/  MOV R0, UR21 ;  /* 0x0000001500007c02 */ /* 0x000fee0008000f00 */
.L_x_195:
[----:B-1----:R1:W2:Y:S02]  /*9fa0*/  SYNCS.PHASECHK.TRANS64.TRYWAIT P0, [R0+URZ+0x90], R9 ;  /* 0x00009009000075a7 */ /* 0x0022a400080011ff */
[----:B--2---:R-:W-:Y:S05]  /*9fb0*/  @!P0 NANOSLEEP.SYNCS 0x989680 ;  /* 0x009896800000895d */ /* 0x004fea0003900000 */
[----:B------:R-:W2:Y:S02]  /*9fc0*/  @!P0 SYNCS.PHASECHK.TRANS64 P0, [R0+URZ+0x90], R9 ;  /* 0x00009009000085a7 */ /* 0x000ea400080010ff */
[----:B--2---:R-:W-:Y:S05]  /*9fd0*/  @!P0 BRA `(.L_x_195) ;  /* 0xfffffffc00f08947 */ /* 0x004fea000383ffff */
[----:B------:R-:W-:Y:S05]  /*9fe0*/  BRA `(.L_x_196) ;  /* 0xffffffb8008c7947 */ /* 0x000fea000383ffff */
.L_x_101:
[----:B------:R-:W-:Y:S07]  /*9ff0*/  MOV R0, UR21 ;  /* 0x0000001500007c02 */ /* 0x000fee0008000f00 */
.L_x_197:
[----:B-1----:R1:W2:Y:S02]  /*a000*/  SYNCS.PHASECHK.TRANS64.TRYWAIT P0, [R0+URZ+0x98], R9 ;  /* 0x00009809000075a7 */ /* 0x0022a400080011ff */
[----:B--2---:R-:W-:Y:S05]  /*a010*/  @!P0 NANOSLEEP.SYNCS 0x989680 ;  /* 0x009896800000895d */ /* 0x004fea0003900000 */
[----:B------:R-:W2:Y:S02]  /*a020*/  @!P0 SYNCS.PHASECHK.TRANS64 P0, [R0+URZ+0x98], R9 ;  /* 0x00009809000085a7 */ /* 0x000ea400080010ff */
[----:B--2---:R-:W-:Y:S05]  /*a030*/  @!P0 BRA `(.L_x_197) ;  /* 0xfffffffc00f08947 */ /* 0x004fea000383ffff */
[----:B------:R-:W-:Y:S05]  /*a040*/  BRA `(.L_x_198) ;  /* 0xffffffb800e87947 */ /* 0x000fea000383ffff */
.L_x_103:
[----:B------:R-:W-:-:S07]  /*a050*/  MOV R0, UR21 ;  /* 0x0000001500007c02 */ /* 0x000fce0008000f00 */
.L_x_199:
[----:B-1----:R1:W3:Y:S02]  /*a060*/  SYNCS.PHASECHK.TRANS64.TRYWAIT P0, [R0+URZ+0x80], R2 ;  /* 0x00008002000075a7 */ /* 0x0022e400080011ff */
[----:B---3--:R-:W-:Y:S05]  /*a070*/  @!P0 NANOSLEEP.SYNCS 0x989680 ;  /* 0x009896800000895d */ /* 0x008fea0003900000 */
[----:B------:R-:W3:Y:S02]  /*a080*/  @!P0 SYNCS.PHASECHK.TRANS64 P0, [R0+URZ+0x80], R2 ;  /* 0x00008002000085a7 */ /* 0x000ee400080010ff */
[----:B---3--:R-:W-:Y:S05]  /*a090*/  @!P0 BRA `(.L_x_199) ;  /* 0xfffffffc00f08947 */ /* 0x008fea000383ffff */
[----:B------:R-:W-:Y:S05]  /*a0a0*/  BRA `(.L_x_200) ;  /* 0xffffffbc00747947 */ /* 0x000fea000383ffff */
.L_x_104:
[----:B-1----:R-:W-:-:S07]  /*a0b0*/  MOV R0, UR21 ;  /* 0x0000001500007c02 */ /* 0x002fce0008000f00 */
.L_x_201:
[----:B-1----:R1:W3:Y:S02]  /*a0c0*/  SYNCS.PHASECHK.TRANS64.TRYWAIT P0, [R0+URZ+0x88], R2 ;  /* 0x00008802000075a7 */ /* 0x0022e400080011ff */
[----:B---3--:R-:W-:Y:S05]  /*a0d0*/  @!P0 NANOSLEEP.SYNCS 0x989680 ;  /* 0x009896800000895d */ /* 0x008fea0003900000 */
[----:B------:R-:W3:Y:S02]  /*a0e0*/  @!P0 SYNCS.PHASECHK.TRANS64 P0, [R0+URZ+0x88], R2 ;  /* 0x00008802000085a7 */ /* 0x000ee400080010ff */
[----:B---3--:R-:W-:Y:S05]  /*a0f0*/  @!P0 BRA `(.L_x_201) ;  /* 0xfffffffc00f08947 */ /* 0x008fea000383ffff */
[----:B------:R-:W-:Y:S05]  /*a100*/  BRA `(.L_x_202) ;  /* 0xffffffbc00647947 */ /* 0x000fea000383ffff */
.L_x_105:
[----:B-1----:R-:W-:-:S07]  /*a110*/  MOV R0, UR21 ;  /* 0x0000001500007c02 */ /* 0x002fce0008000f00 */
.L_x_203:
[----:B-1----:R1:W3:Y:S02]  /*a120*/  SYNCS.PHASECHK.TRANS64.TRYWAIT P0, [R0+URZ+0x90], R2 ;  /* 0x00009002000075a7 */ /* 0x0022e400080011ff */
[----:B---3--:R-:W-:Y:S05]  /*a130*/  @!P0 NANOSLEEP.SYNCS 0x989680 ;  /* 0x009896800000895d */ /* 0x008fea0003900000 */
[----:B------:R-:W3:Y:S02]  /*a140*/  @!P0 SYNCS.PHASECHK.TRANS64 P0, [R0+URZ+0x90], R2 ;  /* 0x00009002000085a7 */ /* 0x000ee400080010ff */
[----:B---3--:R-:W-:Y:S05]  /*a150*/  @!P0 BRA `(.L_x_203) ;  /* 0xfffffffc00f08947 */ /* 0x008fea000383ffff */
[----:B------:R-:W-:Y:S05]  /*a160*/  BRA `(.L_x_204) ;  /* 0xffffffbc00547947 */ /* 0x000fea000383ffff */
.L_x_107:
[----:B--2---:R2:W3:Y:S02]  /*a170*/  SYNCS.PHASECHK.TRANS64.TRYWAIT P0, [R3+URZ+0xb0], R0 ;  /* 0x0000b000030075a7 */ /* 0x0044e400080011ff */
[----:B---3--:R-:W-:Y:S05]  /*a180*/  @!P0 NANOSLEEP.SYNCS 0x989680 ;  /* 0x009896800000895d */ /* 0x008fea0003900000 */
[----:B------:R-:W3:Y:S02]  /*a190*/  @!P0 SYNCS.PHASECHK.TRANS64 P0, [R3+URZ+0xb0], R0 ;  /* 0x0000b000030085a7 */ /* 0x000ee400080010ff */
[----:B---3--:R-:W-:Y:S05]  /*a1a0*/  @!P0 BRA `(.L_x_107) ;  /* 0xfffffffc00f08947 */ /* 0x008fea000383ffff */
[----:B------:R-:W-:Y:S05]  /*a1b0*/  BRA `(.L_x_205) ;  /* 0xffffffc000187947 */ /* 0x000fea000383ffff */
.L_x_118:
[----:B-1----:R-:W-:Y:S04]  /*a1c0*/  MOV R2, UR43 ;  /* 0x0000002b00027c02 */ /* 0x002fe80008000f00 */
[----:B------:R1:W2:Y:S03]  /*a1d0*/  SYNCS.PHASECHK.TRANS64.TRYWAIT P0, [R2+URZ+0x60], R3 ;  /* 0x00006003020075a7 */ /* 0x0002a600080011ff */
[----:B--2---:R-:W-:Y:S05]  /*a1e0*/  @!P0 NANOSLEEP.SYNCS 0x989680 ;  /* 0x009896800000895d */ /* 0x004fea0003900000 */
[----:B------:R-:W2:Y:S02]  /*a1f0*/  @!P0 SYNCS.PHASECHK.TRANS64 P0, [R2+URZ+0x60], R3 ;  /* 0x00006003020085a7 */ /* 0x000ea400080010ff */
[----:B--2---:R-:W-:Y:S05]  /*a200*/  @!P0 BRA `(.L_x_118) ;  /* 0xfffffffc00ec8947 */ /* 0x004fea000383ffff */
[----:B------:R-:W-:Y:S05]  /*a210*/  BRA `(.L_x_117) ;  /* 0xffffffcc00687947 */ /* 0x000fea000383ffff */
.L_x_120:
[----:B-1----:R1:W3:Y:S02]  /*a220*/  SYNCS.PHASECHK.TRANS64.TRYWAIT P1, [R54+URZ+0xd0], R0 ;  /* 0x0000d000360075a7 */ /* 0x0022e400080211ff */
[----:B---3--:R-:W-:Y:S05]  /*a230*/  @!P1 NANOSLEEP.SYNCS 0x989680 ;  /* 0x009896800000995d */ /* 0x008fea0003900000 */
[----:B------:R-:W3:Y:S02]  /*a240*/  @!P1 SYNCS.PHASECHK.TRANS64 P1, [R54+URZ+0xd0], R0 ;  /* 0x0000d000360095a7 */ /* 0x000ee400080210ff */
[----:B---3--:R-:W-:Y:S05]  /*a250*/  @!P1 BRA `(.L_x_120) ;  /* 0xfffffffc00f09947 */ /* 0x008fea000383ffff */
[----:B------:R-:W-:Y:S05]  /*a260*/  BRA `(.L_x_119) ;  /* 0xffffffcc00887947 */ /* 0x000fea000383ffff */
.L_x_129:
[----:B--2---:R2:W3:Y:S02]  /*a270*/  SYNCS.PHASECHK.TRANS64.TRYWAIT P0, [R2+URZ+0x60], R0 ;  /* 0x00006000020075a7 */ /* 0x0044e400080011ff */
[----:B---3--:R-:W-:Y:S05]  /*a280*/  @!P0 NANOSLEEP.SYNCS 0x989680 ;  /* 0x009896800000895d */ /* 0x008fea0003900000 */
[----:B------:R-:W3:Y:S02]  /*a290*/  @!P0 SYNCS.PHASECHK.TRANS64 P0, [R2+URZ+0x60], R0 ;  /* 0x00006000020085a7 */ /* 0x000ee400080010ff */
[----:B---3--:R-:W-:Y:S05]  /*a2a0*/  @!P0 BRA `(.L_x_129) ;  /* 0xfffffffc00f08947 */ /* 0x008fea000383ffff */
[----:B------:R-:W-:Y:S05]  /*a2b0*/  BRA `(.L_x_128) ;  /* 0xffffffd400987947 */ /* 0x000fea000383ffff */
.L_x_137:
[----:B--2---:R2:W3:Y:S02]  /*a2c0*/  SYNCS.PHASECHK.TRANS64.TRYWAIT P0, [R2+URZ+0x60], R4 ;  /* 0x00006004020075a7 */ /* 0x0044e400080011ff */
[----:B---3--:R-:W-:Y:S05]  /*a2d0*/  @!P0 NANOSLEEP.SYNCS 0x989680 ;  /* 0x009896800000895d */ /* 0x008fea0003900000 */
[----:B------:R-:W3:Y:S02]  /*a2e0*/  @!P0 SYNCS.PHASECHK.TRANS64 P0, [R2+URZ+0x60], R4 ;  /* 0x00006004020085a7 */ /* 0x000ee400080010ff */
[----:B---3--:R-:W-:Y:S05]  /*a2f0*/  @!P0 BRA `(.L_x_137) ;  /* 0xfffffffc00f08947 */ /* 0x008fea000383ffff */
[----:B------:R-:W-:Y:S05]  /*a300*/  BRA `(.L_x_136) ;  /* 0xffffffdc00b87947 */ /* 0x000fea000383ffff */
.L_x_145:
[----:B--2---:R2:W3:Y:S02]  /*a310*/  SYNCS.PHASECHK.TRANS64.TRYWAIT P0, [R3+URZ+0x60], R0 ;  /* 0x00006000030075a7 */ /* 0x0044e400080011ff */
[----:B---3--:R-:W-:Y:S05]  /*a320*/  @!P0 NANOSLEEP.SYNCS 0x989680 ;  /* 0x009896800000895d */ /* 0x008fea0003900000 */
[----:B------:R-:W3:Y:S02]  /*a330*/  @!P0 SYNCS.PHASECHK.TRANS64 P0, [R3+URZ+0x60], R0 ;  /* 0x00006000030085a7 */ /* 0x000ee400080010ff */
[----:B---3--:R-:W-:Y:S05]  /*a340*/  @!P0 BRA `(.L_x_145) ;  /* 0xfffffffc00f08947 */ /* 0x008fea000383ffff */
[----:B------:R-:W-:Y:S05]  /*a350*/  BRA `(.L_x_144) ;  /* 0xffffffe400d87947 */ /* 0x000fea000383ffff */
        .weak           $__internal_0_$__cuda_sm10x_tcgen05_guardrail_trap_col_being_dealloced_not_returned_by_alloc
        .type           $__internal_0_$__cuda_sm10x_tcgen05_guardrail_trap_col_being_dealloced_not_returned_by_alloc,@function
        .size           $__internal_0_$__cuda_sm10x_tcgen05_guardrail_trap_col_being_dealloced_not_returned_by_alloc,($__internal_1_$__cuda_sm10x_tcgen05_guardrail_trap_phase_invalid_during_alloc - $__internal_0_$__cuda_sm10x_tcgen05_guardrail_trap_col_being_dealloced_not_returned_by_alloc)
$__internal_0_$__cuda_sm10x_tcgen05_guardrail_trap_col_being_dealloced_not_returned_by_alloc:
[----:B------:R-:W-:Y:S05]  /*a360*/  BPT.TRAP 0x1 ;  /* 0x000000040000795c */ /* 0x000fea0000300000 */
[----:B------:R-:W-:-:S04]  /*a370*/  HFMA2 R3, -RZ, RZ, 0, 0 ;  /* 0x00000000ff037431 */ /* 0x000fc800000001ff */
[----:B------:R-:W-:Y:S05]  /*a380*/  RET.REL.NODEC R2 `(_ZN7cutlass13device_kernelINS_4gemm6kernel13GemmUniversalIN4cute5tupleIJiiiiEEENS1_10collective13CollectiveMmaINS1_35MainloopSm100TmaUmmaWarpSpecializedILi6ELi2ELi4ENS5_IJNS4_1CILi4EEESB_NSA_ILi1EEEEEEEENS5_IJNSA_ILi128EEESF_SF_EEENS_6half_tENS5_IJlSC_lEEESH_SI_NS4_8TiledMMAINS4_8MMA_AtomIJNS4_26SM100_MMA_F16BF16_2x1SM_SSISH_SH_fLi128ELi128ELNS4_4UMMA5MajorE0ELSN_0ELNSM_7ScaleInE0ELSO_0EEEEEENS4_6LayoutINS5_IJSC_SC_SC_EEENS5_IJNSA_ILi0EEEST_ST_EEEEENS5_IJNS4_10UnderscoreESW_SW_EEEEENS4_28SM100_TMA_2SM_LOAD_MULTICASTENS4_14ComposedLayoutINS4_7SwizzleILi3ELi4ELi3EEENS4_18smem_ptr_flag_bitsILi16EEENSR_INS5_IJNSA_ILi8EEENSA_ILi64EEEEEENS5_IJS16_SC_EEEEEEEvNS4_8identityESZ_S1A_vS1B_EENS_8epilogue10collective18CollectiveEpilogueINS1D_23Sm100TmaWarpSpecializedILi4ELi2ELi16ELb1ELb0EEEJNS5_IJS16_SF_SF_EEENS5_IJNSR_IS16_SC_EENSR_INS5_IJNSA_ILi16EEENSA_ILi2EEEEEENS5_IJSC_S16_EEEEEEEESH_SI_SH_SI_NS1D_6fusion15FusionCallbacksIS1H_NS1Q_17LinearCombinationISH_fSH_fLNS_15FloatRoundStyleE2EEES1I_S1P_JEEENS4_5SM1004TMEM4LOAD26SM100_TMEM_LOAD_32dp32b16xENS4_13SM90_TMA_LOADENS10_INS11_ILi1ELi4ELi3EEES14_NSR_INS5_IJS15_S1K_EEENS5_IJS1K_SC_EEEEEEENS4_39AutoVectorizingCopyWithAssumedAlignmentILi128EEENS4_14SM90_TMA_STOREES25_S27_S27_EEEvvEEEEvNT_6ParamsE) ;  /* 0xffffff5c021c7950 */ /* 0x000fea0003c3ffff */
        .weak           $__internal_1_$__cuda_sm10x_tcgen05_guardrail_trap_phase_invalid_during_alloc
        .type           $__internal_1_$__cuda_sm10x_tcgen05_guardrail_trap_phase_invalid_during_alloc,@function
        .size           $__internal_1_$__cuda_sm10x_tcgen05_guardrail_trap_phase_invalid_during_alloc,($__internal_2_$__cuda_sm10x_tcgen05_guardrail_trap_unallocated_columns_being_dealloced - $__internal_1_$__cuda_sm10x_tcgen05_guardrail_trap_phase_invalid_during_alloc)
$__internal_1_$__cuda_sm10x_tcgen05_guardrail_trap_phase_invalid_during_alloc:
[----:B------:R-:W-:Y:S05]  /*a390*/  BPT.TRAP 0x1 ;  /* 0x000000040000795c */ /* 0x000fea0000300000 */
[----:B------:R-:W-:-:S04]  /*a3a0*/  MOV R5, 0x0 ;  /* 0x0000000000057802 */ /* 0x000fc80000000f00 */
[----:B------:R-:W-:Y:S05]  /*a3b0*/  RET.REL.NODEC R4 `(_ZN7cutlass13device_kernelINS_4gemm6kernel13GemmUniversalIN4cute5tupleIJiiiiEEENS1_10collective13CollectiveMmaINS1_35MainloopSm100TmaUmmaWarpSpecializedILi6ELi2ELi4ENS5_IJNS4_1CILi4EEESB_NSA_ILi1EEEEEEEENS5_IJNSA_ILi128EEESF_SF_EEENS_6half_tENS5_IJlSC_lEEESH_SI_NS4_8TiledMMAINS4_8MMA_AtomIJNS4_26SM100_MMA_F16BF16_2x1SM_SSISH_SH_fLi128ELi128ELNS4_4UMMA5MajorE0ELSN_0ELNSM_7ScaleInE0ELSO_0EEEEEENS4_6LayoutINS5_IJSC_SC_SC_EEENS5_IJNSA_ILi0EEEST_ST_EEEEENS5_IJNS4_10UnderscoreESW_SW_EEEEENS4_28SM100_TMA_2SM_LOAD_MULTICASTENS4_14ComposedLayoutINS4_7SwizzleILi3ELi4ELi3EEENS4_18smem_ptr_flag_bitsILi16EEENSR_INS5_IJNSA_ILi8EEENSA_ILi64EEEEEENS5_IJS16_SC_EEEEEEEvNS4_8identityESZ_S1A_vS1B_EENS_8epilogue10collective18CollectiveEpilogueINS1D_23Sm100TmaWarpSpecializedILi4ELi2ELi16ELb1ELb0EEEJNS5_IJS16_SF_SF_EEENS5_IJNSR_IS16_SC_EENSR_INS5_IJNSA_ILi16EEENSA_ILi2EEEEEENS5_IJSC_S16_EEEEEEEESH_SI_SH_SI_NS1D_6fusion15FusionCallbacksIS1H_NS1Q_17LinearCombinationISH_fSH_fLNS_15FloatRoundStyleE2EEES1I_S1P_JEEENS4_5SM1004TMEM4LOAD26SM100_TMEM_LOAD_32dp32b16xENS4_13SM90_TMA_LOADENS10_INS11_ILi1ELi4ELi3EEES14_NSR_INS5_IJS15_S1K_EEENS5_IJS1K_SC_EEEEEEENS4_39AutoVectorizingCopyWithAssumedAlignmentILi128EEENS4_14SM90_TMA_STOREES25_S27_S27_EEEvvEEEEvNT_6ParamsE) ;  /* 0xffffff5c04107950 */ /* 0x000fea0003c3ffff */
        .weak           $__internal_2_$__cuda_sm10x_tcgen05_guardrail_trap_unallocated_columns_being_dealloced
        .type           $__internal_2_$__cuda_sm10x_tcgen05_guardrail_trap_unallocated_columns_being_dealloced,@function
        .size           $__internal_2_$__cuda_sm10x_tcgen05_guardrail_trap_unallocated_columns_being_dealloced,(.L_x_207 - $__internal_2_$__cuda_sm10x_tcgen05_guardrail_trap_unallocated_columns_being_dealloced)
$__internal_2_$__cuda_sm10x_tcgen05_guardrail_trap_unallocated_columns_being_dealloced:
[----:B------:R-:W-:Y:S05]  /*a3c0*/  BPT.TRAP 0x1 ;  /* 0x000000040000795c */ /* 0x000fea0000300000 */
[----:B------:R-:W-:-:S04]  /*a3d0*/  HFMA2 R3, -RZ, RZ, 0, 0 ;  /* 0x00000000ff037431 */ /* 0x000fc800000001ff */
[----:B------:R-:W-:Y:S05]  /*a3e0*/  RET.REL.NODEC R2 `(_ZN7cutlass13device_kernelINS_4gemm6kernel13GemmUniversalIN4cute5tupleIJiiiiEEENS1_10collective13CollectiveMmaINS1_35MainloopSm100TmaUmmaWarpSpecializedILi6ELi2ELi4ENS5_IJNS4_1CILi4EEESB_NSA_ILi1EEEEEEEENS5_IJNSA_ILi128EEESF_SF_EEENS_6half_tENS5_IJlSC_lEEESH_SI_NS4_8TiledMMAINS4_8MMA_AtomIJNS4_26SM100_MMA_F16BF16_2x1SM_SSISH_SH_fLi128ELi128ELNS4_4UMMA5MajorE0ELSN_0ELNSM_7ScaleInE0ELSO_0EEEEEENS4_6LayoutINS5_IJSC_SC_SC_EEENS5_IJNSA_ILi0EEEST_ST_EEEEENS5_IJNS4_10UnderscoreESW_SW_EEEEENS4_28SM100_TMA_2SM_LOAD_MULTICASTENS4_14ComposedLayoutINS4_7SwizzleILi3ELi4ELi3EEENS4_18smem_ptr_flag_bitsILi16EEENSR_INS5_IJNSA_ILi8EEENSA_ILi64EEEEEENS5_IJS16_SC_EEEEEEEvNS4_8identityESZ_S1A_vS1B_EENS_8epilogue10collective18CollectiveEpilogueINS1D_23Sm100TmaWarpSpecializedILi4ELi2ELi16ELb1ELb0EEEJNS5_IJS16_SF_SF_EEENS5_IJNSR_IS16_SC_EENSR_INS5_IJNSA_ILi16EEENSA_ILi2EEEEEENS5_IJSC_S16_EEEEEEEESH_SI_SH_SI_NS1D_6fusion15FusionCallbacksIS1H_NS1Q_17LinearCombinationISH_fSH_fLNS_15FloatRoundStyleE2EEES1I_S1P_JEEENS4_5SM1004TMEM4LOAD26SM100_TMEM_LOAD_32dp32b16xENS4_13SM90_TMA_LOADENS10_INS11_ILi1ELi4ELi3EEES14_NSR_INS5_IJS15_S1K_EEENS5_IJS1K_SC_EEEEEEENS4_39AutoVectorizingCopyWithAssumedAlignmentILi128EEENS4_14SM90_TMA_STOREES25_S27_S27_EEEvvEEEEvNT_6ParamsE) ;  /* 0xffffff5c02047950 */ /* 0x000fea0003c3ffff */
.L_x_206:
[----:B------:R-:W-:-:S00]  /*a3f0*/  BRA `(.L_x_206) ;  /* 0xfffffffc00fc7947 */ /* 0x000fc0000383ffff */
[----:B------:R-:W-:-:S00]  /*a400*/  NOP ;  /* 0x0000000000007918 */ /* 0x000fc00000000000 */
[----:B------:R-:W-:-:S00]  /*a410*/  NOP ;  /* 0x0000000000007918 */ /* 0x000fc00000000000 */
[----:B------:R-:W-:-:S00]  /*a420*/  NOP ;  /* 0x0000000000007918 */ /* 0x000fc00000000000 */
[----:B------:R-:W-:-:S00]  /*a430*/  NOP ;  /* 0x0000000000007918 */ /* 0x000fc00000000000 */
[----:B------:R-:W-:-:S00]  /*a440*/  NOP ;  /* 0x0000000000007918 */ /* 0x000fc00000000000 */
[----:B------:R-:W-:-:S00]  /*a450*/  NOP ;  /* 0x0000000000007918 */ /* 0x000fc00000000000 */
[----:B------:R-:W-:-:S00]  /*a460*/  NOP ;  /* 0x0000000000007918 */ /* 0x000fc00000000000 */
[----:B------:R-:W-:-:S00]  /*a470*/  NOP ;  /* 0x0000000000007918 */ /* 0x000fc00000000000 */
.L_x_207:


//--------------------- .nv.global.init           --------------------------
	.section	.nv.global.init,"aw",@progbits
.nv.global.init:
	.type		$str$27,@object
	.size		$str$27,($str$28 - $str$27)
$str$27:
        /*0000*/ 	.byte	0x28, 0x61, 0x64, 0x64, 0x72, 0x65, 0x73, 0x73, 0x20, 0x26, 0x20, 0x6d, 0x61, 0x73, 0x6b, 0x29
        /*0010*/ 	.byte	0x20, 0x3d, 0x3d, 0x20, 0x30, 0x00
	.type		$str$28,@object
	.size		$str$28,($str$26 - $str$28)
$str$28:
        /*0016*/ 	.byte	0x2f, 0x74, 0x6d, 0x70, 0x2f, 0x63, 0x75, 0x74, 0x6c, 0x61, 0x73, 0x73, 0x5f, 0x73, 0x77, 0x65
        /*0026*/ 	.byte	0x65, 0x70, 0x5f, 0x73, 0x72, 0x63, 0x2f, 0x69, 0x6e, 0x63, 0x6c, 0x75, 0x64, 0x65, 0x2f, 0x63
        /*0036*/ 	.byte	0x75, 0x74, 0x65, 0x2f, 0x70, 0x6f, 0x69, 0x6e, 0x74, 0x65, 0x72, 0x5f, 0x66, 0x6c, 0x61, 0x67
        /*0046*/ 	.byte	0x67, 0x65, 0x64, 0x2e, 0x68, 0x70, 0x70, 0x00
	.type		$str$26,@object
	.size		$str$26,($str$25 - $str$26)
$str$26:
        /*004e*/ 	.byte	0x2f, 0x74, 0x6d, 0x70, 0x2f, 0x63, 0x75, 0x74, 0x6c, 0x61, 0x73, 0x73, 0x5f, 0x73, 0x77, 0x65
        /*005e*/ 	.byte	0x65, 0x70, 0x5f, 0x73, 0x72, 0x63, 0x2f, 0x69, 0x6e, 0x63, 0x6c, 0x75, 0x64, 0x65, 0x2f, 0x63
        /*006e*/ 	.byte	0x75, 0x74, 0x65, 0x2f, 0x61, 0x74, 0x6f, 0x6d, 0x2f, 0x63, 0x6f, 0x70, 0x79, 0x5f, 0x74, 0x72
        /*007e*/ 	.byte	0x61, 0x69, 0x74, 0x73, 0x5f, 0x73, 0x6d, 0x31, 0x30, 0x30, 0x2e, 0x68, 0x70, 0x70, 0x00
	.type		$str$25,@object
	.size		$str$25,(__unnamed_1 - $str$25)
$str$25:
        /*008d*/ 	.byte	0x28, 0x28, 0x75, 0x69, 0x6e, 0x74, 0x33, 0x32, 0x5f, 0x74, 0x28, 0x74, 0x68, 0x72, 0x65, 0x61
        /*009d*/ 	.byte	0x64, 0x49, 0x64, 0x78, 0x2e, 0x78, 0x29, 0x20, 0x2f, 0x20, 0x33, 0x32, 0x29, 0x20, 0x25, 0x20
        /*00ad*/ 	.byte	0x34, 0x29, 0x20, 0x3d, 0x3d, 0x20, 0x28, 0x28, 0x28, 0x74, 0x6d, 0x65, 0x6d, 0x5f, 0x61, 0x64
        /*00bd*/ 	.byte	0x64, 0x72, 0x20, 0x3e, 0x3e, 0x20, 0x31, 0x36, 0x29, 0x20, 0x2f, 0x20, 0x33, 0x32, 0x29, 0x20
        /*00cd*/ 	.byte	0x25, 0x20, 0x34, 0x29, 0x00
	.type		__unnamed_1,@object
	.size		__unnamed_1,(__unnamed_2 - __unnamed_1)
__unnamed_1:
        /*00d2*/ 	.byte	0x61, 0x75, 0x74, 0x6f, 0x20, 0x63, 0x75, 0x74, 0x65, 0x3a, 0x3a, 0x61, 0x73, 0x5f, 0x70, 0x6f
        /* <DEDUP_REMOVED lines=24> */
        /*0262*/ 	.byte	0x34, 0x38, 0x3e, 0x3e, 0x3e, 0x3e, 0x5d, 0x00
	.type		__unnamed_2,@object
	.size		__unnamed_2,(.L_2 - __unnamed_2)
__unnamed_2:
        /* <DEDUP_REMOVED lines=40> */
        /*04ea*/ 	.byte	0x3a, 0x3a, 0x43, 0x3c, 0x30, 0x3e, 0x3e, 0x3e, 0x3e, 0x5d, 0x00
.L_2:


//--------------------- .nv.shared._ZN7cutlass13device_kernelINS_4gemm6kernel13GemmUniversalIN4cute5tupleIJiiiiEEENS1_10collective13CollectiveMmaINS1_35MainloopSm100TmaUmmaWarpSpecializedILi6ELi2ELi4ENS5_IJNS4_1CILi4EEESB_NSA_ILi1EEEEEEEENS5_IJNSA_ILi128EEESF_SF_EEENS_6half_tENS5_IJlSC_lEEESH_SI_NS4_8TiledMMAINS4_8MMA_AtomIJNS4_26SM100_MMA_F16BF16_2x1SM_SSISH_SH_fLi128ELi128ELNS4_4UMMA5MajorE0ELSN_0ELNSM_7ScaleInE0ELSO_0EEEEEENS4_6LayoutINS5_IJSC_SC_SC_EEENS5_IJNSA_ILi0EEEST_ST_EEEEENS5_IJNS4_10UnderscoreESW_SW_EEEEENS4_28SM100_TMA_2SM_LOAD_MULTICASTENS4_14ComposedLayoutINS4_7SwizzleILi3ELi4ELi3EEENS4_18smem_ptr_flag_bitsILi16EEENSR_INS5_IJNSA_ILi8EEENSA_ILi64EEEEEENS5_IJS16_SC_EEEEEEEvNS4_8identityESZ_S1A_vS1B_EENS_8epilogue10collective18CollectiveEpilogueINS1D_23Sm100TmaWarpSpecializedILi4ELi2ELi16ELb1ELb0EEEJNS5_IJS16_SF_SF_EEENS5_IJNSR_IS16_SC_EENSR_INS5_IJNSA_ILi16EEENSA_ILi2EEEEEENS5_IJSC_S16_EEEEEEEESH_SI_SH_SI_NS1D_6fusion15FusionCallbacksIS1H_NS1Q_17LinearCombinationISH_fSH_fLNS_15FloatRoundStyleE2EEES1I_S1P_JEEENS4_5SM1004TMEM4LOAD26SM100_TMEM_LOAD_32dp32b16xENS4_13SM90_TMA_LOADENS10_INS11_ILi1ELi4ELi3EEES14_NSR_INS5_IJS15_S1K_EEENS5_IJS1K_SC_EEEEEEENS4_39AutoVectorizingCopyWithAssumedAlignmentILi128EEENS4_14SM90_TMA_STOREES25_S27_S27_EEEvvEEEEvNT_6ParamsE --------------------------
	.section	.nv.shared._ZN7cutlass13device_kernelINS_4gemm6kernel13GemmUniversalIN4cute5tupleIJiiiiEEENS1_10collective13CollectiveMmaINS1_35MainloopSm100TmaUmmaWarpSpecializedILi6ELi2ELi4ENS5_IJNS4_1CILi4EEESB_NSA_ILi1EEEEEEEENS5_IJNSA_ILi128EEESF_SF_EEENS_6half_tENS5_IJlSC_lEEESH_SI_NS4_8TiledMMAINS4_8MMA_AtomIJNS4_26SM100_MMA_F16BF16_2x1SM_SSISH_SH_fLi128ELi128ELNS4_4UMMA5MajorE0ELSN_0ELNSM_7ScaleInE0ELSO_0EEEEEENS4_6LayoutINS5_IJSC_SC_SC_EEENS5_IJNSA_ILi0EEEST_ST_EEEEENS5_IJNS4_10UnderscoreESW_SW_EEEEENS4_28SM100_TMA_2SM_LOAD_MULTICASTENS4_14ComposedLayoutINS4_7SwizzleILi3ELi4ELi3EEENS4_18smem_ptr_flag_bitsILi16EEENSR_INS5_IJNSA_ILi8EEENSA_ILi64EEEEEENS5_IJS16_SC_EEEEEEEvNS4_8identityESZ_S1A_vS1B_EENS_8epilogue10collective18CollectiveEpilogueINS1D_23Sm100TmaWarpSpecializedILi4ELi2ELi16ELb1ELb0EEEJNS5_IJS16_SF_SF_EEENS5_IJNSR_IS16_SC_EENSR_INS5_IJNSA_ILi16EEENSA_ILi2EEEEEENS5_IJSC_S16_EEEEEEEESH_SI_SH_SI_NS1D_6fusion15FusionCallbacksIS1H_NS1Q_17LinearCombinationISH_fSH_fLNS_15FloatRoundStyleE2EEES1I_S1P_JEEENS4_5SM1004TMEM4LOAD26SM100_TMEM_LOAD_32dp32b16xENS4_13SM90_TMA_LOADENS10_INS11_ILi1ELi4ELi3EEES14_NSR_INS5_IJS15_S1K_EEENS5_IJS1K_SC_EEEEEEENS4_39AutoVectorizingCopyWithAssumedAlignmentILi128EEENS4_14SM90_TMA_STOREES25_S27_S27_EEEvvEEEEvNT_6ParamsE,"aw",@nobits
	.sectionflags	@""
	.align	16
	.zero		1024


//--------------------- .nv.shared.reserved.0     --------------------------
	.section	.nv.shared.reserved.0,"aw",@nobits
	.weak		__nv_reservedSMEM_offset_0_alias
	.size		__nv_reservedSMEM_offset_0_alias, 0, 64
	.other		__nv_reservedSMEM_offset_0_alias,@"STO_CUDA_RESERVED_SHARED STV_DEFAULT"
__nv_reservedSMEM_offset_0_alias:
	.zero		0
.nv.shared.reserved.0:
	.zero		64
	.weak		__nv_reservedSMEM_tcgen05_partition
	.type		__nv_reservedSMEM_tcgen05_partition,@object
	.size		__nv_reservedSMEM_tcgen05_partition,(.L_0 - __nv_reservedSMEM_tcgen05_partition)
__nv_reservedSMEM_tcgen05_partition:
	.zero		32
.L_0:


//--------------------- .nv.global                --------------------------
	.section	.nv.global,"aw",@nobits
.nv.global:
	.type		_ZN40_INTERNAL_022b14a6_4_k_cu_c4e8904a_332114cute1_E,@object
	.size		_ZN40_INTERNAL_022b14a6_4_k_cu_c4e8904a_332114cute1_E,(_ZN40_INTERNAL_022b14a6_4_k_cu_c4e8904a_332114cuda3std3__45__cpo6cbeginE - _ZN40_INTERNAL_022b14a6_4_k_cu_c4e8904a_332114cute1_E)
_ZN40_INTERNAL_022b14a6_4_k_cu_c4e8904a_332114cute1_E:
	.zero		1
	.type		_ZN40_INTERNAL_022b14a6_4_k_cu_c4e8904a_332114cuda3std3__45__cpo6cbeginE,@object
	.size		_ZN40_INTERNAL_022b14a6_4_k_cu_c4e8904a_332114cuda3std3__45__cpo6cbeginE,(_ZN40_INTERNAL_022b14a6_4_k_cu_c4e8904a_332114cuda3std3__48in_placeE - _ZN40_INTERNAL_022b14a6_4_k_cu_c4e8904a_332114cuda3std3__45__cpo6cbeginE)
_ZN40_INTERNAL_022b14a6_4_k_cu_c4e8904a_332114cuda3std3__45__cpo6cbeginE:
	.zero		1
	.type		_ZN40_INTERNAL_022b14a6_4_k_cu_c4e8904a_332114cuda3std3__48in_placeE,@object
	.size		_ZN40_INTERNAL_022b14a6_4_k_cu_c4e8904a_332114cuda3std3__48in_placeE,(_ZN40_INTERNAL_022b14a6_4_k_cu_c4e8904a_332114cuda3std6ranges3__45__cpo9iter_moveE - _ZN40_INTERNAL_022b14a6_4_k_cu_c4e8904a_332114cuda3std3__48in_placeE)
_ZN40_INTERNAL_022b14a6_4_k_cu_c4e8904a_332114cuda3std3__48in_placeE:
	.zero		1
	.type		_ZN40_INTERNAL_022b14a6_4_k_cu_c4e8904a_332114cuda3std6ranges3__45__cpo9iter_moveE,@object
	.size		_ZN40_INTERNAL_022b14a6_4_k_cu_c4e8904a_332114cuda3std6ranges3__45__cpo9iter_moveE,(_ZN40_INTERNAL_022b14a6_4_k_cu_c4e8904a_332114cuda3std3__45__cpo5beginE - _ZN40_INTERNAL_022b14a6_4_k_cu_c4e8904a_332114cuda3std6ranges3__45__cpo9iter_moveE)
_ZN40_INTERNAL_022b14a6_4_k_cu_c4e8904a_332114cuda3std6ranges3__45__cpo9iter_moveE:
	.zero		1
	.type		_ZN40_INTERNAL_022b14a6_4_k_cu_c4e8904a_332114cuda3std3__45__cpo5beginE,@object
	.size		_ZN40_INTERNAL_022b14a6_4_k_cu_c4e8904a_332114cuda3std3__45__cpo5beginE,(_ZN40_INTERNAL_022b14a6_4_k_cu_c4e8904a_332114cuda3std3__442_GLOBAL__N__022b14a6_4_k_cu_c4e8904a_332116ignoreE - _ZN40_INTERNAL_022b14a6_4_k_cu_c4e8904a_332114cuda3std3__45__cpo5beginE)
_ZN40_INTERNAL_022b14a6_4_k_cu_c4e8904a_332114cuda3std3__45__cpo5beginE:
	.zero		1
	.type		_ZN40_INTERNAL_022b14a6_4_k_cu_c4e8904a_332114cuda3std3__442_GLOBAL__N__022b14a6_4_k_cu_c4e8904a_332116ignoreE,@object
	.size		_ZN40_INTERNAL_022b14a6_4_k_cu_c4e8904a_332114cuda3std3__442_GLOBAL__N__022b14a6_4_k_cu_c4e8904a_332116ignoreE,(_ZN40_INTERNAL_022b14a6_4_k_cu_c4e8904a_332114cute7productE - _ZN40_INTERNAL_022b14a6_4_k_cu_c4e8904a_332114cuda3std3__442_GLOBAL__N__022b14a6_4_k_cu_c4e8904a_332116ignoreE)
_ZN40_INTERNAL_022b14a6_4_k_cu_c4e8904a_332114cuda3std3__442_GLOBAL__N__022b14a6_4_k_cu_c4e8904a_332116ignoreE:
	.zero		1
	.type		_ZN40_INTERNAL_022b14a6_4_k_cu_c4e8904a_332114cute7productE,@object
	.size		_ZN40_INTERNAL_022b14a6_4_k_cu_c4e8904a_332114cute7productE,(_ZN40_INTERNAL_022b14a6_4_k_cu_c4e8904a_332114cuda3std3__45__cpo3endE - _ZN40_INTERNAL_022b14a6_4_k_cu_c4e8904a_332114cute7productE)
_ZN40_INTERNAL_022b14a6_4_k_cu_c4e8904a_332114cute7productE:
	.zero		1
	.type		_ZN40_INTERNAL_022b14a6_4_k_cu_c4e8904a_332114cuda3std3__45__cpo3endE,@object
	.size		_ZN40_INTERNAL_022b14a6_4_k_cu_c4e8904a_332114cuda3std3__45__cpo3endE,(_ZN40_INTERNAL_022b14a6_4_k_cu_c4e8904a_332114cuda3std3__419piecewise_constructE - _ZN40_INTERNAL_022b14a6_4_k_cu_c4e8904a_332114cuda3std3__45__cpo3endE)
_ZN40_INTERNAL_022b14a6_4_k_cu_c4e8904a_332114cuda3std3__45__cpo3endE:
	.zero		1
	.type		_ZN40_INTERNAL_022b14a6_4_k_cu_c4e8904a_332114cuda3std3__419piecewise_constructE,@object
	.size		_ZN40_INTERNAL_022b14a6_4_k_cu_c4e8904a_332114cuda3std3__419piecewise_constructE,(_ZN40_INTERNAL_022b14a6_4_k_cu_c4e8904a_332114cuda3std3__45__cpo4cendE - _ZN40_INTERNAL_022b14a6_4_k_cu_c4e8904a_332114cuda3std3__419piecewise_constructE)
_ZN40_INTERNAL_022b14a6_4_k_cu_c4e8904a_332114cuda3std3__419piecewise_constructE:
	.zero		1
	.type		_ZN40_INTERNAL_022b14a6_4_k_cu_c4e8904a_332114cuda3std3__45__cpo4cendE,@object
	.size		_ZN40_INTERNAL_022b14a6_4_k_cu_c4e8904a_332114cuda3std3__45__cpo4cendE,(_ZN40_INTERNAL_022b14a6_4_k_cu_c4e8904a_332114cuda3std6ranges3__45__cpo4swapE - _ZN40_INTERNAL_022b14a6_4_k_cu_c4e8904a_332114cuda3std3__45__cpo4cendE)
_ZN40_INTERNAL_022b14a6_4_k_cu_c4e8904a_332114cuda3std3__45__cpo4cendE:
	.zero		1
	.type		_ZN40_INTERNAL_022b14a6_4_k_cu_c4e8904a_332114cuda3std6ranges3__45__cpo4swapE,@object
	.size		_ZN40_INTERNAL_022b14a6_4_k_cu_c4e8904a_332114cuda3std6ranges3__45__cpo4swapE,(.L_10 - _ZN40_INTERNAL_022b14a6_4_k_cu_c4e8904a_332114cuda3std6ranges3__45__cpo4swapE)
_ZN40_INTERNAL_022b14a6_4_k_cu_c4e8904a_332114cuda3std6ranges3__45__cpo4swapE:
	.zero		1
.L_10:


//--------------------- .nv.constant0._ZN7cutlass13device_kernelINS_4gemm6kernel13GemmUniversalIN4cute5tupleIJiiiiEEENS1_10collective13CollectiveMmaINS1_35MainloopSm100TmaUmmaWarpSpecializedILi6ELi2ELi4ENS5_IJNS4_1CILi4EEESB_NSA_ILi1EEEEEEEENS5_IJNSA_ILi128EEESF_SF_EEENS_6half_tENS5_IJlSC_lEEESH_SI_NS4_8TiledMMAINS4_8MMA_AtomIJNS4_26SM100_MMA_F16BF16_2x1SM_SSISH_SH_fLi128ELi128ELNS4_4UMMA5MajorE0ELSN_0ELNSM_7ScaleInE0ELSO_0EEEEEENS4_6LayoutINS5_IJSC_SC_SC_EEENS5_IJNSA_ILi0EEEST_ST_EEEEENS5_IJNS4_10UnderscoreESW_SW_EEEEENS4_28SM100_TMA_2SM_LOAD_MULTICASTENS4_14ComposedLayoutINS4_7SwizzleILi3ELi4ELi3EEENS4_18smem_ptr_flag_bitsILi16EEENSR_INS5_IJNSA_ILi8EEENSA_ILi64EEEEEENS5_IJS16_SC_EEEEEEEvNS4_8identityESZ_S1A_vS1B_EENS_8epilogue10collective18CollectiveEpilogueINS1D_23Sm100TmaWarpSpecializedILi4ELi2ELi16ELb1ELb0EEEJNS5_IJS16_SF_SF_EEENS5_IJNSR_IS16_SC_EENSR_INS5_IJNSA_ILi16EEENSA_ILi2EEEEEENS5_IJSC_S16_EEEEEEEESH_SI_SH_SI_NS1D_6fusion15FusionCallbacksIS1H_NS1Q_17LinearCombinationISH_fSH_fLNS_15FloatRoundStyleE2EEES1I_S1P_JEEENS4_5SM1004TMEM4LOAD26SM100_TMEM_LOAD_32dp32b16xENS4_13SM90_TMA_LOADENS10_INS11_ILi1ELi4ELi3EEES14_NSR_INS5_IJS15_S1K_EEENS5_IJS1K_SC_EEEEEEENS4_39AutoVectorizingCopyWithAssumedAlignmentILi128EEENS4_14SM90_TMA_STOREES25_S27_S27_EEEvvEEEEvNT_6ParamsE --------------------------
	.section	.nv.constant0._ZN7cutlass13device_kernelINS_4gemm6kernel13GemmUniversalIN4cute5tupleIJiiiiEEENS1_10collective13CollectiveMmaINS1_35MainloopSm100TmaUmmaWarpSpecializedILi6ELi2ELi4ENS5_IJNS4_1CILi4EEESB_NSA_ILi1EEEEEEEENS5_IJNSA_ILi128EEESF_SF_EEENS_6half_tENS5_IJlSC_lEEESH_SI_NS4_8TiledMMAINS4_8MMA_AtomIJNS4_26SM100_MMA_F16BF16_2x1SM_SSISH_SH_fLi128ELi128ELNS4_4UMMA5MajorE0ELSN_0ELNSM_7ScaleInE0ELSO_0EEEEEENS4_6LayoutINS5_IJSC_SC_SC_EEENS5_IJNSA_ILi0EEEST_ST_EEEEENS5_IJNS4_10UnderscoreESW_SW_EEEEENS4_28SM100_TMA_2SM_LOAD_MULTICASTENS4_14ComposedLayoutINS4_7SwizzleILi3ELi4ELi3EEENS4_18smem_ptr_flag_bitsILi16EEENSR_INS5_IJNSA_ILi8EEENSA_ILi64EEEEEENS5_IJS16_SC_EEEEEEEvNS4_8identityESZ_S1A_vS1B_EENS_8epilogue10collective18CollectiveEpilogueINS1D_23Sm100TmaWarpSpecializedILi4ELi2ELi16ELb1ELb0EEEJNS5_IJS16_SF_SF_EEENS5_IJNSR_IS16_SC_EENSR_INS5_IJNSA_ILi16EEENSA_ILi2EEEEEENS5_IJSC_S16_EEEEEEEESH_SI_SH_SI_NS1D_6fusion15FusionCallbacksIS1H_NS1Q_17LinearCombinationISH_fSH_fLNS_15FloatRoundStyleE2EEES1I_S1P_JEEENS4_5SM1004TMEM4LOAD26SM100_TMEM_LOAD_32dp32b16xENS4_13SM90_TMA_LOADENS10_INS11_ILi1ELi4ELi3EEES14_NSR_INS5_IJS15_S1K_EEENS5_IJS1K_SC_EEEEEEENS4_39AutoVectorizingCopyWithAssumedAlignmentILi128EEENS4_14SM90_TMA_STOREES25_S27_S27_EEEvvEEEEvNT_6ParamsE,"a",@progbits
	.sectionflags	@""
	.align	4
.nv.constant0._ZN7cutlass13device_kernelINS_4gemm6kernel13GemmUniversalIN4cute5tupleIJiiiiEEENS1_10collective13CollectiveMmaINS1_35MainloopSm100TmaUmmaWarpSpecializedILi6ELi2ELi4ENS5_IJNS4_1CILi4EEESB_NSA_ILi1EEEEEEEENS5_IJNSA_ILi128EEESF_SF_EEENS_6half_tENS5_IJlSC_lEEESH_SI_NS4_8TiledMMAINS4_8MMA_AtomIJNS4_26SM100_MMA_F16BF16_2x1SM_SSISH_SH_fLi128ELi128ELNS4_4UMMA5MajorE0ELSN_0ELNSM_7ScaleInE0ELSO_0EEEEEENS4_6LayoutINS5_IJSC_SC_SC_EEENS5_IJNSA_ILi0EEEST_ST_EEEEENS5_IJNS4_10UnderscoreESW_SW_EEEEENS4_28SM100_TMA_2SM_LOAD_MULTICASTENS4_14ComposedLayoutINS4_7SwizzleILi3ELi4ELi3EEENS4_18smem_ptr_flag_bitsILi16EEENSR_INS5_IJNSA_ILi8EEENSA_ILi64EEEEEENS5_IJS16_SC_EEEEEEEvNS4_8identityESZ_S1A_vS1B_EENS_8epilogue10collective18CollectiveEpilogueINS1D_23Sm100TmaWarpSpecializedILi4ELi2ELi16ELb1ELb0EEEJNS5_IJS16_SF_SF_EEENS5_IJNSR_IS16_SC_EENSR_INS5_IJNSA_ILi16EEENSA_ILi2EEEEEENS5_IJSC_S16_EEEEEEEESH_SI_SH_SI_NS1D_6fusion15FusionCallbacksIS1H_NS1Q_17LinearCombinationISH_fSH_fLNS_15FloatRoundStyleE2EEES1I_S1P_JEEENS4_5SM1004TMEM4LOAD26SM100_TMEM_LOAD_32dp32b16xENS4_13SM90_TMA_LOADENS10_INS11_ILi1ELi4ELi3EEES14_NSR_INS5_IJS15_S1K_EEENS5_IJS1K_SC_EEEEEEENS4_39AutoVectorizingCopyWithAssumedAlignmentILi128EEENS4_14SM90_TMA_STOREES25_S27_S27_EEEvvEEEEvNT_6ParamsE:
	.zero		2944


//--------------------- SYMBOLS --------------------------

	.type		.nv.reservedSmem.offset0,@object
	.size		.nv.reservedSmem.offset0,0x4
	.type		.nv.reservedSmem.cap,@object
	.size		.nv.reservedSmem.cap,0x4
	.type		__assertfail,@function
